def gluon_tcgen05(
    a_ptr,
    b_ptr,
    c_ptr,
    M,
    N,
    K,
    stride_am,
    stride_bk,
    stride_cm,
    BLOCK_M: gl.constexpr,
    BLOCK_N: gl.constexpr,
    BLOCK_K: gl.constexpr,
    DTYPE: gl.constexpr,
    A_LAYOUT: gl.constexpr,
    B_LAYOUT: gl.constexpr,
    C_LAYOUT: gl.constexpr,
    B_SHAPE: gl.constexpr,
    TMEM_LAYOUT: gl.constexpr,
    TMEM_REG: gl.constexpr,
    TRANS_B: gl.constexpr,
    NUM_BUFFERS: gl.constexpr,
):
    a_desc = tma.make_tensor_descriptor(
        a_ptr, [M, K], [stride_am, 1], [BLOCK_M, BLOCK_K], A_LAYOUT
    )
    b_desc = tma.make_tensor_descriptor(
        b_ptr,
        [N, K] if TRANS_B else [K, N],
        [stride_bk, 1],
        B_SHAPE,
        B_LAYOUT,
    )
    c_desc = tma.make_tensor_descriptor(
        c_ptr, [M, N], [stride_cm, 1], [BLOCK_M, BLOCK_N], C_LAYOUT
    )

    a_bufs = gl.allocate_shared_memory(
        DTYPE, [NUM_BUFFERS, BLOCK_M, BLOCK_K], A_LAYOUT
    )
    b_bufs = gl.allocate_shared_memory(DTYPE, [NUM_BUFFERS] + B_SHAPE, B_LAYOUT)

    pid_m = gl.program_id(0)
    pid_n = gl.program_id(1)
    off_m = pid_m * BLOCK_M
    off_n = pid_n * BLOCK_N

    tma_bars = gl.allocate_shared_memory(
        gl.int64, [NUM_BUFFERS, 1], mbarrier.MBarrierLayout()
    )
    mma_bars = gl.allocate_shared_memory(
        gl.int64, [NUM_BUFFERS, 1], mbarrier.MBarrierLayout()
    )
    for i in gl.static_range(NUM_BUFFERS):
        mbarrier.init(tma_bars.index(i), count=1)
        mbarrier.init(mma_bars.index(i), count=1)

    acc_tmem = allocate_tensor_memory(gl.float32, [BLOCK_M, BLOCK_N], TMEM_LAYOUT)
    idx = 0
    phase = 0
    use_acc = False
    for k in range(0, K, BLOCK_K):
        a = a_bufs.index(idx)
        b = b_bufs.index(idx)
        tma_bar = tma_bars.index(idx)
        mma_bar = mma_bars.index(idx)
        mbarrier.expect(
            tma_bar, a_desc.block_type.nbytes + b_desc.block_type.nbytes
        )
        tma.async_copy_global_to_shared(a_desc, [off_m, k], tma_bar, a)
        tma.async_copy_global_to_shared(
            b_desc, [off_n, k] if TRANS_B else [k, off_n], tma_bar, b
        )
        mbarrier.wait(tma_bar, phase=phase)

        if TRANS_B:
            b = b.permute((1, 0))
        tcgen05_mma(a, b, acc_tmem, use_acc=use_acc)
        tcgen05_commit(mma_bar)
        mbarrier.wait(mma_bar, phase=phase)
        use_acc = True

        idx += 1
        if idx == NUM_BUFFERS:
            idx = 0
            phase ^= 1

    for i in gl.static_range(NUM_BUFFERS):
        mbarrier.invalidate(tma_bars.index(i))
        mbarrier.invalidate(mma_bars.index(i))

    acc = acc_tmem.load(TMEM_REG)
    c_smem = gl.allocate_shared_memory(DTYPE, [BLOCK_M, BLOCK_N], C_LAYOUT)
    c_smem.store(acc.to(DTYPE))
    fence_async_shared()
    tma.async_copy_shared_to_global(c_desc, [off_m, off_n], c_smem)
    tma.store_wait(pendings=0)

# config = {"BLOCK_K": 64, "BLOCK_M": 64, "BLOCK_N": 64, "arch": "sm_100", "dtype": "fp16", "num_buffers": 1, "num_warps": 8, "trans_b": 1}
# arch = sm_100


// ===== COMPILED SASS (sm_100a) =====

	.target	sm_100a

	.elftype	@"ET_EXEC"


//--------------------- .note.nv.tkinfo           --------------------------
	.section	.note.nv.tkinfo,"",@"SHT_NOTE"
	.sectionflags	@"SHF_NOTE_NV_TKINFO"
	.tkinfo
        /*0018*/ 	.word	0x00000081
        /*0030*/ 	.string	""
        /*0030*/ 	.string	"ptxas-blackwell"
        /*0030*/ 	.string	"Cuda compilation tools, release 12.9, V12.9.86"
        /*0030*/ 	.string	"Build cuda_12.9.r12.9/compiler.36037853_0"
        /*0030*/ 	.string	"-v  -suppress-debug-info  -lineinfo  -arch sm_100a "



//--------------------- .note.nv.cuver            --------------------------
	.section	.note.nv.cuver,"",@"SHT_NOTE"
	.sectionflags	@"SHF_NOTE_NV_CUVER"
        /*0018*/ 	.short	0x0001
        /*001a*/ 	.short	0x0064
        /*001c*/ 	.short	0x0001
        /*001e*/ 	.short	0x0000
        /*0020*/ 	.short	0x0001
        /*0022*/ 	.short	0x0000


//--------------------- .nv.info                  --------------------------
	.section	.nv.info,"",@"SHT_CUDA_INFO"
	.align	4


	//----- nvinfo : EIATTR_REGCOUNT
	.align		4
        /*0000*/ 	.byte	0x04, 0x2f
        /*0002*/ 	.short	(.L_4 - .L_3)
	.align		4
.L_3:
        /*0004*/ 	.word	index@(gluon_tcgen05)
        /*0008*/ 	.word	0x00000019


	//----- nvinfo : EIATTR_FRAME_SIZE
	.align		4
.L_4:
        /*000c*/ 	.byte	0x04, 0x11
        /*000e*/ 	.short	(.L_6 - .L_5)
	.align		4
.L_5:
        /*0010*/ 	.word	index@($__internal_2_$__cuda_sm10x_tcgen05_guardrail_trap_unallocated_columns_being_dealloced)
        /*0014*/ 	.word	0x00000000


	//----- nvinfo : EIATTR_FRAME_SIZE
	.align		4
.L_6:
        /*0018*/ 	.byte	0x04, 0x11
        /*001a*/ 	.short	(.L_8 - .L_7)
	.align		4
.L_7:
        /*001c*/ 	.word	index@($__internal_1_$__cuda_sm10x_tcgen05_guardrail_trap_phase_invalid_during_alloc)
        /*0020*/ 	.word	0x00000000


	//----- nvinfo : EIATTR_FRAME_SIZE
	.align		4
.L_8:
        /*0024*/ 	.byte	0x04, 0x11
        /*0026*/ 	.short	(.L_10 - .L_9)
	.align		4
.L_9:
        /*0028*/ 	.word	index@($__internal_0_$__cuda_sm10x_tcgen05_guardrail_trap_col_being_dealloced_not_returned_by_alloc)
        /*002c*/ 	.word	0x00000000


	//----- nvinfo : EIATTR_FRAME_SIZE
	.align		4
.L_10:
        /*0030*/ 	.byte	0x04, 0x11
        /*0032*/ 	.short	(.L_12 - .L_11)
	.align		4
.L_11:
        /*0034*/ 	.word	index@(gluon_tcgen05)
        /*0038*/ 	.word	0x00000000


	//----- nvinfo : EIATTR_MIN_STACK_SIZE
	.align		4
.L_12:
        /*003c*/ 	.byte	0x04, 0x12
        /*003e*/ 	.short	(.L_14 - .L_13)
	.align		4
.L_13:
        /*0040*/ 	.word	index@(gluon_tcgen05)
        /*0044*/ 	.word	0x00000000
.L_14:


//--------------------- .nv.info.gluon_tcgen05    --------------------------
	.section	.nv.info.gluon_tcgen05,"",@"SHT_CUDA_INFO"
	.sectionflags	@""
	.align	4


	//----- nvinfo : EIATTR_CUDA_API_VERSION
	.align		4
        /*0000*/ 	.byte	0x04, 0x37
        /*0002*/ 	.short	(.L_16 - .L_15)
.L_15:
        /*0004*/ 	.word	0x00000081


	//----- nvinfo : EIATTR_KPARAM_INFO
	.align		4
.L_16:
        /*0008*/ 	.byte	0x04, 0x17
        /*000a*/ 	.short	(.L_18 - .L_17)
.L_17:
        /*000c*/ 	.word	0x00000000
        /*0010*/ 	.short	0x000a
        /*0012*/ 	.short	0x0048
        /*0014*/ 	.byte	0x00, 0xf4, 0x21, 0x00


	//----- nvinfo : EIATTR_KPARAM_INFO
	.align		4
.L_18:
        /*0018*/ 	.byte	0x04, 0x17
        /*001a*/ 	.short	(.L_20 - .L_19)
.L_19:
        /*001c*/ 	.word	0x00000000
        /*0020*/ 	.short	0x0009
        /*0022*/ 	.short	0x0040
        /*0024*/ 	.byte	0x00, 0xf4, 0x21, 0x00


	//----- nvinfo : EIATTR_KPARAM_INFO
	.align		4
.L_20:
        /*0028*/ 	.byte	0x04, 0x17
        /*002a*/ 	.short	(.L_22 - .L_21)
.L_21:
        /*002c*/ 	.word	0x00000000
        /*0030*/ 	.short	0x0008
        /*0032*/ 	.short	0x0038
        /*0034*/ 	.byte	0x00, 0xf0, 0x21, 0x00


	//----- nvinfo : EIATTR_KPARAM_INFO
	.align		4
.L_22:
        /*0038*/ 	.byte	0x04, 0x17
        /*003a*/ 	.short	(.L_24 - .L_23)
.L_23:
        /*003c*/ 	.word	0x00000000
        /*0040*/ 	.short	0x0007
        /*0042*/ 	.short	0x0030
        /*0044*/ 	.byte	0x00, 0xf0, 0x21, 0x00


	//----- nvinfo : EIATTR_KPARAM_INFO
	.align		4
.L_24:
        /*0048*/ 	.byte	0x04, 0x17
        /*004a*/ 	.short	(.L_26 - .L_25)
.L_25:
        /*004c*/ 	.word	0x00000000
        /*0050*/ 	.short	0x0006
        /*0052*/ 	.short	0x0028
        /*0054*/ 	.byte	0x00, 0xf0, 0x21, 0x00


	//----- nvinfo : EIATTR_KPARAM_INFO
	.align		4
.L_26:
        /*0058*/ 	.byte	0x04, 0x17
        /*005a*/ 	.short	(.L_28 - .L_27)
.L_27:
        /*005c*/ 	.word	0x00000000
        /*0060*/ 	.short	0x0005
        /*0062*/ 	.short	0x0020
        /*0064*/ 	.byte	0x00, 0xf0, 0x11, 0x00


	//----- nvinfo : EIATTR_KPARAM_INFO
	.align		4
.L_28:
        /*0068*/ 	.byte	0x04, 0x17
        /*006a*/ 	.short	(.L_30 - .L_29)
.L_29:
        /*006c*/ 	.word	0x00000000
        /*0070*/ 	.short	0x0004
        /*0072*/ 	.short	0x001c
        /*0074*/ 	.byte	0x00, 0xf0, 0x11, 0x00


	//----- nvinfo : EIATTR_KPARAM_INFO
	.align		4
.L_30:
        /*0078*/ 	.byte	0x04, 0x17
        /*007a*/ 	.short	(.L_32 - .L_31)
.L_31:
        /*007c*/ 	.word	0x00000000
        /*0080*/ 	.short	0x0003
        /*0082*/ 	.short	0x0018
        /*0084*/ 	.byte	0x00, 0xf0, 0x11, 0x00


	//----- nvinfo : EIATTR_KPARAM_INFO
	.align		4
.L_32:
        /*0088*/ 	.byte	0x04, 0x17
        /*008a*/ 	.short	(.L_34 - .L_33)
.L_33:
        /*008c*/ 	.word	0x00000000
        /*0090*/ 	.short	0x0002
        /*0092*/ 	.short	0x0010
        /*0094*/ 	.byte	0x00, 0xf4, 0x21, 0x00


	//----- nvinfo : EIATTR_KPARAM_INFO
	.align		4
.L_34:
        /*0098*/ 	.byte	0x04, 0x17
        /*009a*/ 	.short	(.L_36 - .L_35)
.L_35:
        /*009c*/ 	.word	0x00000000
        /*00a0*/ 	.short	0x0001
        /*00a2*/ 	.short	0x0008
        /*00a4*/ 	.byte	0x00, 0xf4, 0x21, 0x00


	//----- nvinfo : EIATTR_KPARAM_INFO
	.align		4
.L_36:
        /*00a8*/ 	.byte	0x04, 0x17
        /*00aa*/ 	.short	(.L_38 - .L_37)
.L_37:
        /*00ac*/ 	.word	0x00000000
        /*00b0*/ 	.short	0x0000
        /*00b2*/ 	.short	0x0000
        /*00b4*/ 	.byte	0x00, 0xf4, 0x21, 0x00


	//----- nvinfo : EIATTR_AT_ENTRY_FRAGMENTS
	.align		4
.L_38:
        /*00b8*/ 	.byte	0x04, 0x4f
        /*00ba*/ 	.short	(.L_40 - .L_39)


	//   ....[0]....
.L_39:
        /*00bc*/ 	.word	0x00000004


	//----- nvinfo : EIATTR_RESERVED_SMEM_USED
	.align		4
.L_40:
        /*00c0*/ 	.byte	0x01, 0x41
	.zero		2


	//----- nvinfo : EIATTR_SPARSE_MMA_MASK
	.align		4
        /*00c4*/ 	.byte	0x03, 0x50
        /*00c6*/ 	.short	0x0000


	//----- nvinfo : EIATTR_TCGEN05_1CTA_USED
	.align		4
        /*00c8*/ 	.byte	0x01, 0x51
	.zero		2


	//----- nvinfo : EIATTR_MAXREG_COUNT
	.align		4
        /*00cc*/ 	.byte	0x03, 0x1b
        /*00ce*/ 	.short	0x00ff


	//----- nvinfo : EIATTR_NUM_BARRIERS
	.align		4
        /*00d0*/ 	.byte	0x02, 0x4c
        /*00d2*/ 	.byte	0x01
	.zero		1


	//----- nvinfo : EIATTR_INT_WARP_WIDE_INSTR_OFFSETS
	.align		4
        /*00d4*/ 	.byte	0x04, 0x31
        /*00d6*/ 	.short	(.L_42 - .L_41)


	//   ....[0]....
.L_41:
        /*00d8*/ 	.word	0x00001760


	//   ....[1]....
        /*00dc*/ 	.word	0x00001780


	//   ....[2]....
        /*00e0*/ 	.word	0x00001800


	//   ....[3]....
        /*00e4*/ 	.word	0x00001920


	//   ....[4]....
        /*00e8*/ 	.word	0x00001930


	//   ....[5]....
        /*00ec*/ 	.word	0x00001940


	//   ....[6]....
        /*00f0*/ 	.word	0x00001950


	//   ....[7]....
        /*00f4*/ 	.word	0x00001c00


	//   ....[8]....
        /*00f8*/ 	.word	0x00001c10


	//   ....[9]....
        /*00fc*/ 	.word	0x00001d30


	//   ....[10]....
        /*0100*/ 	.word	0x00001d40


	//   ....[11]....
        /*0104*/ 	.word	0x00001d90


	//   ....[12]....
        /*0108*/ 	.word	0x00001dd0


	//   ....[13]....
        /*010c*/ 	.word	0x00001f60


	//   ....[14]....
        /*0110*/ 	.word	0x00001f70


	//   ....[15]....
        /*0114*/ 	.word	0x000021f0


	//   ....[16]....
        /*0118*/ 	.word	0x00002200


	//   ....[17]....
        /*011c*/ 	.word	0x000024c0


	//   ....[18]....
        /*0120*/ 	.word	0x00002510


	//----- nvinfo : EIATTR_COOP_GROUP_MASK_REGIDS
	.align		4
.L_42:
        /*0124*/ 	.byte	0x04, 0x29
        /*0126*/ 	.short	(.L_44 - .L_43)


	//   ....[0]....
.L_43:
        /*0128*/ 	.word	0xffffffff


	//   ....[1]....
        /*012c*/ 	.word	0xffffffff


	//   ....[2]....
        /*0130*/ 	.word	0xffffffff


	//   ....[3]....
        /*0134*/ 	.word	0xffffffff


	//   ....[4]....
        /*0138*/ 	.word	0xffffffff


	//   ....[5]....
        /*013c*/ 	.word	0xffffffff


	//   ....[6]....
        /*0140*/ 	.word	0xffffffff


	//   ....[7]....
        /*0144*/ 	.word	0xffffffff


	//   ....[8]....
        /*0148*/ 	.word	0xffffffff


	//   ....[9]....
        /*014c*/ 	.word	0xffffffff


	//----- nvinfo : EIATTR_COOP_GROUP_INSTR_OFFSETS
	.align		4
.L_44:
        /*0150*/ 	.byte	0x04, 0x28
        /*0152*/ 	.short	(.L_46 - .L_45)


	//   ....[0]....
.L_45:
        /*0154*/ 	.word	0x00000050


	//   ....[1]....
        /*0158*/ 	.word	0x00000310


	//   ....[2]....
        /*015c*/ 	.word	0x00000500


	//   ....[3]....
        /*0160*/ 	.word	0x000009a0


	//   ....[4]....
        /*0164*/ 	.word	0x00000ae0


	//   ....[5]....
        /*0168*/ 	.word	0x00000fe0


	//   ....[6]....
        /*016c*/ 	.word	0x00001120


	//   ....[7]....
        /*0170*/ 	.word	0x00001610


	//   ....[8]....
        /*0174*/ 	.word	0x00002350


	//   ....[9]....
        /*0178*/ 	.word	0x000025c0


	//----- nvinfo : EIATTR_VRC_CTA_INIT_COUNT
	.align		4
.L_46:
        /*017c*/ 	.byte	0x02, 0x4a
        /*017e*/ 	.byte	0x80
	.zero		1


	//----- nvinfo : EIATTR_MBARRIER_INSTR_OFFSETS
	.align		4
        /*0180*/ 	.byte	0x04, 0x39
        /*0182*/ 	.short	(.L_48 - .L_47)


	//   ....[0]....
.L_47:
        /*0184*/ 	.word	0x00001820
        /*0188*/ 	.word	0x000000ff
        /*018c*/ 	.word	0x00004000
        /*0190*/ 	.short	0x0100
        /*0192*/ 	.byte	0x08
	.zero		1


	//   ....[1]....
        /*0194*/ 	.word	0x00001830
        /*0198*/ 	.word	0x000000ff
        /*019c*/ 	.word	0x00004010
        /*01a0*/ 	.short	0x0100
        /*01a2*/ 	.byte	0x08
	.zero		1


	//   ....[2]....
        /*01a4*/ 	.word	0x00001ac0
        /*01a8*/ 	.word	0x000000ff
        /*01ac*/ 	.word	0x00004000
        /*01b0*/ 	.short	0x010a
        /*01b2*/ 	.byte	0x08
	.zero		1


	//   ....[3]....
        /*01b4*/ 	.word	0x00001c60
        /*01b8*/ 	.word	0x000000ff
        /*01bc*/ 	.word	0x00004010
        /*01c0*/ 	.short	0x010a
        /*01c2*/ 	.byte	0x08
	.zero		1


	//   ....[4]....
        /*01c4*/ 	.word	0x00001e40
        /*01c8*/ 	.word	0x000000ff
        /*01cc*/ 	.word	0x00004000
        /*01d0*/ 	.short	0x010a
        /*01d2*/ 	.byte	0x08
	.zero		1


	//   ....[5]....
        /*01d4*/ 	.word	0x00001fb0
        /*01d8*/ 	.word	0x000000ff
        /*01dc*/ 	.word	0x00004010
        /*01e0*/ 	.short	0x010a
        /*01e2*/ 	.byte	0x08
	.zero		1


	//   ....[6]....
        /*01e4*/ 	.word	0x00002040
        /*01e8*/ 	.word	0x000000ff
        /*01ec*/ 	.word	0x00004000
        /*01f0*/ 	.short	0x0108
        /*01f2*/ 	.byte	0x08
	.zero		1


	//   ....[7]....
        /*01f4*/ 	.word	0x00002050
        /*01f8*/ 	.word	0x000000ff
        /*01fc*/ 	.word	0x00004010
        /*0200*/ 	.short	0x0108
        /*0202*/ 	.byte	0x08
	.zero		1


	//   ....[8]....
        /*0204*/ 	.word	0x000025e0
        /*0208*/ 	.word	0x000000ff
        /*020c*/ 	.word	0x00004000
        /*0210*/ 	.short	0x010a
        /*0212*/ 	.byte	0x08
	.zero		1


	//   ....[9]....
        /*0214*/ 	.word	0x00002610
        /*0218*/ 	.word	0x000000ff
        /*021c*/ 	.word	0x00004010
        /*0220*/ 	.short	0x010a
        /*0222*/ 	.byte	0x08
	.zero		1


	//   ....[10]....
        /*0224*/ 	.word	0x00002640
        /*0228*/ 	.word	0x000000ff
        /*022c*/ 	.word	0x00004000
        /*0230*/ 	.short	0x010a
        /*0232*/ 	.byte	0x08
	.zero		1


	//   ....[11]....
        /*0234*/ 	.word	0x00002670
        /*0238*/ 	.word	0x000000ff
        /*023c*/ 	.word	0x00004010
        /*0240*/ 	.short	0x010a
        /*0242*/ 	.byte	0x08
	.zero		1


	//----- nvinfo : EIATTR_NUM_MBARRIERS
	.align		4
.L_48:
        /*0244*/ 	.byte	0x03, 0x38
        /*0246*/ 	.short	0x0002


	//----- nvinfo : EIATTR_EXIT_INSTR_OFFSETS
	.align		4
        /*0248*/ 	.byte	0x04, 0x1c
        /*024a*/ 	.short	(.L_50 - .L_49)


	//   ....[0]....
.L_49:
        /*024c*/ 	.word	0x000025d0


	//----- nvinfo : EIATTR_REQNTID
	.align		4
.L_50:
        /*0250*/ 	.byte	0x04, 0x10
        /*0252*/ 	.short	(.L_52 - .L_51)
.L_51:
        /*0254*/ 	.word	0x00000100
        /*0258*/ 	.word	0x00000001
        /*025c*/ 	.word	0x00000001


	//----- nvinfo : EIATTR_CRS_STACK_SIZE
	.align		4
.L_52:
        /*0260*/ 	.byte	0x04, 0x1e
        /*0262*/ 	.short	(.L_54 - .L_53)
.L_53:
        /*0264*/ 	.word	0x00000000


	//----- nvinfo : EIATTR_CBANK_PARAM_SIZE
	.align		4
.L_54:
        /*0268*/ 	.byte	0x03, 0x19
        /*026a*/ 	.short	0x0050


	//----- nvinfo : EIATTR_PARAM_CBANK
	.align		4
        /*026c*/ 	.byte	0x04, 0x0a
        /*026e*/ 	.short	(.L_56 - .L_55)
	.align		4
.L_55:
        /*0270*/ 	.word	index@(.nv.constant0.gluon_tcgen05)
        /*0274*/ 	.short	0x0380
        /*0276*/ 	.short	0x0050


	//----- nvinfo : EIATTR_SW_WAR
	.align		4
.L_56:
        /*0278*/ 	.byte	0x04, 0x36
        /*027a*/ 	.short	(.L_58 - .L_57)
.L_57:
        /*027c*/ 	.word	0x00000008
.L_58:


//--------------------- .nv.compat                --------------------------
	.section	.nv.compat,"",@"SHT_CUDA_COMPAT_INFO"
	.align	4
        /*0000*/ 	.byte	0x02, 0x02, 0x02, 0x00, 0x02, 0x05, 0x05, 0x00, 0x02, 0x03, 0x03, 0x00, 0x02, 0x06, 0x01, 0x00


//--------------------- .nv.callgraph             --------------------------
	.section	.nv.callgraph,"",@"SHT_CUDA_CALLGRAPH"
	.align	4
	.sectionentsize	8
	.align		4
        /*0000*/ 	.word	0x00000000
	.align		4
        /*0004*/ 	.word	0xffffffff
	.align		4
        /*0008*/ 	.word	0x00000000
	.align		4
        /*000c*/ 	.word	0xfffffffe
	.align		4
        /*0010*/ 	.word	0x00000000
	.align		4
        /*0014*/ 	.word	0xfffffffd
	.align		4
        /*0018*/ 	.word	0x00000000
	.align		4
        /*001c*/ 	.word	0xfffffffc


//--------------------- .text.gluon_tcgen05       --------------------------
	.section	.text.gluon_tcgen05,"ax",@progbits
	.align	128
        .global         gluon_tcgen05
        .type           gluon_tcgen05,@function
        .size           gluon_tcgen05,(.L_x_73 - gluon_tcgen05)
        .other          gluon_tcgen05,@"STO_CUDA_ENTRY STV_DEFAULT"
gluon_tcgen05:
.text.gluon_tcgen05:
[----:B------:R-:W1:Y:S01]  /*0000*/  LDC R1, c[0x0][0x37c] ;  /* 0x0000df00ff017b82 */ /* 0x000e620000000800 */
[----:B------:R-:W2:Y:S02]  /*0010*/  S2R R0, SR_TID.X ;  /* 0x0000000000007919 */ /* 0x000ea40000002100 */
[----:B--2---:R-:W-:-:S13]  /*0020*/  ISETP.GE.U32.AND P2, PT, R0, 0x20, PT ;  /* 0x000000200000780c */ /* 0x004fda0003f46070 */
[----:B------:R-:W-:Y:S05]  /*0030*/  @P2 BRA `(.L_x_0) ;  /* 0x0000000000b82947 */ /* 0x000fea0003800000 */
[----:B------:R-:W2:Y:S01]  /*0040*/  S2UR UR6, SR_CgaCtaId ;  /* 0x00000000000679c3 */ /* 0x000ea20000008800 */
[----:B------:R-:W-:Y:S01]  /*0050*/  NOP ;  /* 0x0000000000007918 */ /* 0x000fe20000000000 */
[----:B------:R-:W-:Y:S02]  /*0060*/  UMOV UR4, 0x40 ;  /* 0x0000004000047882 */ /* 0x000fe40000000000 */
[----:B--2---:R-:W-:-:S09]  /*0070*/  ULEA UR4, UR6, UR4, 0x18 ;  /* 0x0000000406047291 */ /* 0x004fd2000f8ec0ff */
[----:B------:R-:W2:Y:S01]  /*0080*/  LDS.U8 R2, [UR4] ;  /* 0x00000004ff027984 */ /* 0x000ea20008000000 */
[----:B------:R-:W-:Y:S02]  /*0090*/  UMOV UR4, 0x400 ;  /* 0x0000040000047882 */ /* 0x000fe40000000000 */
[----:B------:R-:W-:Y:S01]  /*00a0*/  ULEA UR4, UR6, UR4, 0x18 ;  /* 0x0000000406047291 */ /* 0x000fe2000f8ec0ff */
[----:B--2---:R-:W-:-:S13]  /*00b0*/  ISETP.NE.AND P0, PT, R2, RZ, PT ;  /* 0x000000ff0200720c */ /* 0x004fda0003f05270 */
[----:B------:R-:W-:Y:S05]  /*00c0*/  @P0 BRA `(.L_x_1) ;  /* 0x00000000007c0947 */ /* 0x000fea0003800000 */
[----:B------:R-:W-:-:S13]  /*00d0*/  ELECT P0, URZ, PT ;  /* 0x0000000000ff782f */ /* 0x000fda0003800000 */
[----:B------:R-:W-:Y:S05]  /*00e0*/  @!P0 BRA `(.L_x_2) ;  /* 0x0000000000848947 */ /* 0x000fea0003800000 */
[----:B------:R-:W-:Y:S01]  /*00f0*/  UMOV UR5, 0x2 ;  /* 0x0000000200057882 */ /* 0x000fe20000000000 */
[----:B------:R-:W-:Y:S02]  /*0100*/  IMAD.MOV.U32 R5, RZ, RZ, 0x1 ;  /* 0x00000001ff057424 */ /* 0x000fe400078e00ff */
[----:B------:R-:W-:Y:S02]  /*0110*/  IMAD.MOV.U32 R3, RZ, RZ, 0x3 ;  /* 0x00000003ff037424 */ /* 0x000fe400078e00ff */
[----:B------:R-:W-:Y:S04]  /*0120*/  DEPBAR.LE SB2, 0x36 ;  /* 0x0000ad800000791a */ /* 0x000fe80000000000 */
[----:B------:R-:W2:Y:S02]  /*0130*/  UTCATOMSWS.FIND_AND_SET.ALIGN UP0, UR5, UR5 ;  /* 0x00000005000575e3 */ /* 0x000ea40008000800 */
[----:B--2---:R-:W-:-:S04]  /*0140*/  PLOP3.LUT P0, PT, PT, PT, UP0, 0x80, 0x8 ;  /* 0x000000000008781c */ /* 0x004fc80003f0f008 */
[----:B------:R-:W-:-:S04]  /*0150*/  SEL R2, RZ, 0xffffffff, !P0 ;  /* 0xffffffffff027807 */ /* 0x000fc80004000000 */
[----:B------:R-:W-:Y:S01]  /*0160*/  ISETP.NE.AND P0, PT, R2, RZ, PT ;  /* 0x000000ff0200720c */ /* 0x000fe20003f05270 */
[----:B------:R-:W-:-:S12]  /*0170*/  IMAD.U32 R2, RZ, RZ, UR5 ;  /* 0x00000005ff027e24 */ /* 0x000fd8000f8e00ff */
[----:B------:R-:W-:Y:S05]  /*0180*/  @P0 BRA `(.L_x_3) ;  /* 0x0000000000240947 */ /* 0x000fea0003800000 */
.L_x_4:
[----:B------:R-:W-:Y:S05]  /*0190*/  NANOSLEEP 0x64 ;  /* 0x000000640000795d */ /* 0x000fea0003800000 */
[----:B------:R-:W-:-:S05]  /*01a0*/  UMOV UR5, 0x2 ;  /* 0x0000000200057882 */ /* 0x000fca0000000000 */
[----:B------:R-:W-:Y:S04]  /*01b0*/  DEPBAR.LE SB2, 0x36 ;  /* 0x0000ad800000791a */ /* 0x000fe80000000000 */
[----:B------:R-:W2:Y:S02]  /*01c0*/  UTCATOMSWS.FIND_AND_SET.ALIGN UP0, UR5, UR5 ;  /* 0x00000005000575e3 */ /* 0x000ea40008000800 */
[----:B--2---:R-:W-:-:S04]  /*01d0*/  PLOP3.LUT P0, PT, PT, PT, UP0, 0x80, 0x8 ;  /* 0x000000000008781c */ /* 0x004fc80003f0f008 */
[----:B------:R-:W-:-:S04]  /*01e0*/  SEL R2, RZ, 0xffffffff, !P0 ;  /* 0xffffffffff027807 */ /* 0x000fc80004000000 */
[----:B------:R-:W-:Y:S01]  /*01f0*/  ISETP.NE.AND P0, PT, R2, RZ, PT ;  /* 0x000000ff0200720c */ /* 0x000fe20003f05270 */
[----:B------:R-:W-:-:S12]  /*0200*/  IMAD.U32 R2, RZ, RZ, UR5 ;  /* 0x00000005ff027e24 */ /* 0x000fd8000f8e00ff */
[----:B------:R-:W-:Y:S05]  /*0210*/  @!P0 BRA `(.L_x_4) ;  /* 0xfffffffc00dc8947 */ /* 0x000fea000383ffff */
.L_x_3:
[C---:B------:R-:W-:Y:S01]  /*0220*/  VIADD R4, R2.reuse, 0x10 ;  /* 0x0000001002047836 */ /* 0x040fe20000000000 */
[----:B------:R-:W-:Y:S01]  /*0230*/  UMOV UR5, 0x50 ;  /* 0x0000005000057882 */ /* 0x000fe20000000000 */
[----:B------:R-:W-:Y:S01]  /*0240*/  SHF.L.U32 R3, R3, R2, RZ ;  /* 0x0000000203037219 */ /* 0x000fe200000006ff */
[----:B------:R-:W-:Y:S01]  /*0250*/  ULEA UR5, UR6, UR5, 0x18 ;  /* 0x0000000506057291 */ /* 0x000fe2000f8ec0ff */
[----:B------:R-:W-:Y:S01]  /*0260*/  IMAD.SHL.U32 R2, R2, 0x20, RZ ;  /* 0x0000002002027824 */ /* 0x000fe200078e00ff */
[----:B------:R-:W-:-:S04]  /*0270*/  SHF.L.U32 R4, R5, R4, RZ ;  /* 0x0000000405047219 */ /* 0x000fc800000006ff */
[----:B------:R-:W-:-:S05]  /*0280*/  LOP3.LUT R3, R4, R3, RZ, 0xfc, !PT ;  /* 0x0000000304037212 */ /* 0x000fca00078efcff */
[----:B------:R2:W-:Y:S04]  /*0290*/  ATOMS.OR RZ, [UR5], R3 ;  /* 0x00000003ffff798c */ /* 0x0005e8000b000005 */
[----:B------:R2:W-:Y:S01]  /*02a0*/  STS [UR4], R2 ;  /* 0x00000002ff007988 */ /* 0x0005e20008000804 */
[----:B------:R-:W-:Y:S05]  /*02b0*/  BRA `(.L_x_2) ;  /* 0x0000000000107947 */ /* 0x000fea0003800000 */
.L_x_1:
[----:B------:R-:W-:Y:S01]  /*02c0*/  IMAD.MOV.U32 R3, RZ, RZ, -0x1 ;  /* 0xffffffffff037424 */ /* 0x000fe200078e00ff */
[----:B------:R-:W-:-:S04]  /*02d0*/  MOV R2, 0x300 ;  /* 0x0000030000027802 */ /* 0x000fc80000000f00 */
[----:B------:R2:W-:Y:S03]  /*02e0*/  STS [UR4], R3 ;  /* 0x00000003ff007988 */ /* 0x0005e60008000804 */
[----:B-12---:R-:W-:Y:S05]  /*02f0*/  CALL.REL.NOINC `($__internal_1_$__cuda_sm10x_tcgen05_guardrail_trap_phase_invalid_during_alloc) ;  /* 0x0000002000f47944 */ /* 0x006fea0003c00000 */
.L_x_2:
[----:B------:R-:W-:Y:S05]  /*0300*/  WARPSYNC.ALL ;  /* 0x0000000000007948 */ /* 0x000fea0003800000 */
[----:B------:R-:W-:Y:S01]  /*0310*/  NOP ;  /* 0x0000000000007918 */ /* 0x000fe20000000000 */
.L_x_0:
[----:B------:R-:W3:Y:S08]  /*0320*/  S2UR UR4, SR_CgaCtaId ;  /* 0x00000000000479c3 */ /* 0x000ef00000008800 */
[----:B------:R-:W-:Y:S01]  /*0330*/  BAR.SYNC.DEFER_BLOCKING 0x0 ;  /* 0x0000000000007b1d */ /* 0x000fe20000010000 */
[----:B------:R-:W-:-:S05]  /*0340*/  LOP3.LUT R20, R0, 0xff, RZ, 0xc0, !PT ;  /* 0x000000ff00147812 */ /* 0x000fca00078ec0ff */
[----:B------:R-:W-:Y:S02]  /*0350*/  UMOV UR8, 0x400 ;  /* 0x0000040000087882 */ /* 0x000fe40000000000 */
[----:B--2---:R-:W2:Y:S08]  /*0360*/  LDC R3, c[0x0][0x398] ;  /* 0x0000e600ff037b82 */ /* 0x004eb00000000800 */
[----:B------:R-:W4:Y:S01]  /*0370*/  LDC R6, c[0x0][0x3a0] ;  /* 0x0000e800ff067b82 */ /* 0x000f220000000800 */
[----:B---3--:R-:W-:-:S07]  /*0380*/  ULEA UR8, UR4, UR8, 0x18 ;  /* 0x0000000804087291 */ /* 0x008fce000f8ec0ff */
[----:B------:R-:W3:Y:S02]  /*0390*/  S2UR UR31, SR_CTAID.Y ;  /* 0x00000000001f79c3 */ /* 0x000ee40000002600 */
[----:B------:R-:W5:Y:S06]  /*03a0*/  LDS R4, [UR8] ;  /* 0x00000008ff047984 */ /* 0x000f6c0008000800 */
[----:B------:R-:W-:Y:S06]  /*03b0*/  BAR.SYNC.DEFER_BLOCKING 0x0 ;  /* 0x0000000000007b1d */ /* 0x000fec0000010000 */
[----:B------:R-:W-:Y:S05]  /*03c0*/  @P2 BRA `(.L_x_5) ;  /* 0x0000000000182947 */ /* 0x000fea0003800000 */
[----:B------:R-:W-:Y:S01]  /*03d0*/  ELECT P0, URZ, PT ;  /* 0x0000000000ff782f */ /* 0x000fe20003800000 */
[----:B------:R-:W-:Y:S01]  /*03e0*/  IMAD.MOV.U32 R2, RZ, RZ, 0x1 ;  /* 0x00000001ff027424 */ /* 0x000fe200078e00ff */
[----:B------:R-:W-:Y:S01]  /*03f0*/  UMOV UR5, 0x40 ;  /* 0x0000004000057882 */ /* 0x000fe20000000000 */
[----:B------:R-:W-:Y:S01]  /*0400*/  UVIRTCOUNT.DEALLOC.SMPOOL 0x80 ;  /* 0x000000800000784c */ /* 0x000fe20000000000 */
[----:B------:R-:W-:-:S09]  /*0410*/  ULEA UR5, UR4, UR5, 0x18 ;  /* 0x0000000504057291 */ /* 0x000fd2000f8ec0ff */
[----:B------:R5:W-:Y:S03]  /*0420*/  @P0 STS.U8 [UR5], R2 ;  /* 0x00000002ff000988 */ /* 0x000be60008000005 */
.L_x_5:
[----:B------:R-:W5:Y:S01]  /*0430*/  S2UR UR4, SR_CTAID.Z ;  /* 0x00000000000479c3 */ /* 0x000f620000002700 */
[----:B------:R-:W4:Y:S01]  /*0440*/  LDCU UR5, c[0x0][0x370] ;  /* 0x00006e00ff0577ac */ /* 0x000f220008000800 */
[C---:B------:R-:W-:Y:S01]  /*0450*/  ISETP.GE.U32.AND P0, PT, R20.reuse, 0x20, PT ;  /* 0x000000201400780c */ /* 0x040fe20003f06070 */
[----:B--2--5:R-:W-:Y:S01]  /*0460*/  VIADD R2, R3, 0xffffffff ;  /* 0xffffffff03027836 */ /* 0x024fe20000000000 */
[C---:B------:R-:W-:Y:S01]  /*0470*/  ISETP.NE.U32.AND P3, PT, R20.reuse, RZ, PT ;  /* 0x000000ff1400720c */ /* 0x040fe20003f65070 */
[----:B------:R-:W2:Y:S01]  /*0480*/  LDCU UR6, c[0x0][0x374] ;  /* 0x00006e80ff0677ac */ /* 0x000ea20008000800 */
[----:B------:R-:W-:Y:S01]  /*0490*/  LEA R7, R20, UR8, 0x2 ;  /* 0x0000000814077c11 */ /* 0x000fe2000f8e10ff */
[----:B----4-:R-:W-:Y:S01]  /*04a0*/  VIADD R11, R6, 0xffffffff ;  /* 0xffffffff060b7836 */ /* 0x010fe20000000000 */
[----:B------:R-:W4:Y:S01]  /*04b0*/  S2UR UR11, SR_CTAID.X ;  /* 0x00000000000b79c3 */ /* 0x000f220000002500 */
[----:B------:R-:W5:Y:S01]  /*04c0*/  LDCU.64 UR14, c[0x0][0x3c0] ;  /* 0x00007800ff0e77ac */ /* 0x000f620008000a00 */
[----:B------:R-:W-:Y:S01]  /*04d0*/  R2UR UR25, R4 ;  /* 0x00000000041972ca */ /* 0x000fe200000e0000 */
[----:B------:R-:W-:Y:S04]  /*04e0*/  BSSY.RECONVERGENT B0, `(.L_x_6) ;  /* 0x0000011000007945 */ /* 0x000fe80003800200 */
[----:B------:R3:W-:Y:S01]  /*04f0*/  @!P0 STS [R7], RZ ;  /* 0x000000ff07008388 */ /* 0x0007e20000000800 */
[----:B------:R-:W-:-:S03]  /*0500*/  NOP ;  /* 0x0000000000007918 */ /* 0x000fc60000000000 */
[----:B------:R3:W-:Y:S02]  /*0510*/  @!P3 STS [UR8+0x24], R2 ;  /* 0x00002402ff00b988 */ /* 0x0007e40008000808 */
[----:B--23--:R-:W-:Y:S02]  /*0520*/  UIMAD UR4, UR4, UR6, UR31 ;  /* 0x00000006040472a4 */ /* 0x00cfe4000f8e021f */
[----:B------:R2:W-:Y:S02]  /*0530*/  @!P3 STS [UR8+0x20], R11 ;  /* 0x0000200bff00b988 */ /* 0x0005e40008000808 */
[----:B----4-:R-:W-:-:S04]  /*0540*/  UIMAD UR4, UR4, UR5, UR11 ;  /* 0x00000005040472a4 */ /* 0x010fc8000f8e020b */
[----:B------:R-:W-:-:S04]  /*0550*/  UIMAD UR4, UR4, 0x180, URZ ;  /* 0x00000180040478a4 */ /* 0x000fc8000f8e02ff */
[----:B-----5:R-:W-:-:S04]  /*0560*/  UIADD3 UR6, UP0, UPT, UR4, UR14, URZ ;  /* 0x0000000e04067290 */ /* 0x020fc8000ff1e0ff */
[----:B------:R-:W-:Y:S01]  /*0570*/  ULEA.HI.X.SX32 UR7, UR4, UR15, 0x1, UP0 ;  /* 0x0000000f04077291 */ /* 0x000fe200080f0eff */
[----:B--2---:R-:W-:Y:S11]  /*0580*/  @P3 BRA `(.L_x_7) ;  /* 0x0000000000183947 */ /* 0x004ff60003800000 */
[----:B------:R-:W2:Y:S01]  /*0590*/  LDS R3, [UR8+0x8] ;  /* 0x00000808ff037984 */ /* 0x000ea20008000800 */
[----:B------:R-:W3:Y:S01]  /*05a0*/  LDC.64 R8, c[0x0][0x380] ;  /* 0x0000e000ff087b82 */ /* 0x000ee20000000a00 */
[----:B------:R-:W-:Y:S02]  /*05b0*/  IMAD.MOV.U32 R4, RZ, RZ, 0x70 ;  /* 0x00000070ff047424 */ /* 0x000fe400078e00ff */
[----:B---3--:R3:W-:Y:S03]  /*05c0*/  STS.64 [UR8], R8 ;  /* 0x00000008ff007988 */ /* 0x0087e60008000a08 */
[----:B--2---:R-:W-:-:S05]  /*05d0*/  LOP3.LUT R3, R3, 0x10, R4, 0xd8, !PT ;  /* 0x0000001003037812 */ /* 0x004fca00078ed804 */
[----:B------:R3:W-:Y:S02]  /*05e0*/  STS [UR8+0x8], R3 ;  /* 0x00000803ff007988 */ /* 0x0007e40008000808 */
.L_x_7:
[----:B------:R-:W-:Y:S05]  /*05f0*/  BSYNC.RECONVERGENT B0 ;  /* 0x0000000000007941 */ /* 0x000fea0003800200 */
.L_x_6:
[----:B------:R-:W-:Y:S04]  /*0600*/  BSSY.RECONVERGENT B0, `(.L_x_8) ;  /* 0x000000a000007945 */ /* 0x000fe80003800200 */
[----:B------:R-:W-:Y:S05]  /*0610*/  @P3 BRA `(.L_x_9) ;  /* 0x0000000000203947 */ /* 0x000fea0003800000 */
[----:B---3--:R-:W2:Y:S01]  /*0620*/  LDS R3, [UR8+0x34] ;  /* 0x00003408ff037984 */ /* 0x008ea20008000800 */
[----:B------:R-:W-:Y:S02]  /*0630*/  IMAD.MOV.U32 R4, RZ, RZ, 0x3f000000 ;  /* 0x3f000000ff047424 */ /* 0x000fe400078e00ff */
[----:B------:R-:W-:Y:S01]  /*0640*/  @!P3 IMAD.MOV.U32 R5, RZ, RZ, 0x3f ;  /* 0x0000003fff05b424 */ /* 0x000fe200078e00ff */
[----:B------:R-:W3:Y:S02]  /*0650*/  @!P3 LDS R8, [UR8+0x38] ;  /* 0x00003808ff08b984 */ /* 0x000ee40008000800 */
[----:B--2---:R-:W-:Y:S02]  /*0660*/  LOP3.LUT R3, R3, 0xff000000, R4, 0xb8, !PT ;  /* 0xff00000003037812 */ /* 0x004fe400078eb804 */
[----:B---3--:R-:W-:-:S03]  /*0670*/  @!P3 LOP3.LUT R4, R8, 0xff, R5, 0xb8, !PT ;  /* 0x000000ff0804b812 */ /* 0x008fc600078eb805 */
[----:B------:R2:W-:Y:S04]  /*0680*/  STS [UR8+0x34], R3 ;  /* 0x00003403ff007988 */ /* 0x0005e80008000808 */
[----:B------:R2:W-:Y:S02]  /*0690*/  @!P3 STS [UR8+0x38], R4 ;  /* 0x00003804ff00b988 */ /* 0x0005e40008000808 */
.L_x_9:
[----:B------:R-:W-:Y:S05]  /*06a0*/  BSYNC.RECONVERGENT B0 ;  /* 0x0000000000007941 */ /* 0x000fea0003800200 */
.L_x_8:
[----:B------:R-:W-:Y:S04]  /*06b0*/  BSSY.RECONVERGENT B0, `(.L_x_10) ;  /* 0x000000e000007945 */ /* 0x000fe80003800200 */
[----:B------:R-:W-:Y:S05]  /*06c0*/  @P3 BRA `(.L_x_11) ;  /* 0x0000000000303947 */ /* 0x000fea0003800000 */
[----:B--2---:R-:W2:Y:S01]  /*06d0*/  LDS R4, [UR8+0x34] ;  /* 0x00003408ff047984 */ /* 0x004ea20008000800 */
[----:B------:R-:W4:Y:S03]  /*06e0*/  LDC.64 R12, c[0x0][0x3a8] ;  /* 0x0000ea00ff0c7b82 */ /* 0x000f260000000a00 */
[----:B---3--:R-:W3:Y:S01]  /*06f0*/  LDS R3, [UR8+0x1c] ;  /* 0x00001c08ff037984 */ /* 0x008ee20008000800 */
[C---:B----4-:R-:W-:Y:S01]  /*0700*/  SHF.L.U64.HI R8, R12.reuse, 0x1, R13 ;  /* 0x000000010c087819 */ /* 0x050fe2000001020d */
[----:B------:R-:W-:-:S03]  /*0710*/  IMAD.SHL.U32 R5, R12, 0x2, RZ ;  /* 0x000000020c057824 */ /* 0x000fc600078e00ff */
[--C-:B------:R-:W-:Y:S02]  /*0720*/  SHF.R.U32.HI R10, RZ, 0x4, R8.reuse ;  /* 0x00000004ff0a7819 */ /* 0x100fe40000011608 */
[----:B------:R-:W-:-:S05]  /*0730*/  SHF.R.U64 R5, R5, 0x4, R8 ;  /* 0x0000000405057819 */ /* 0x000fca0000001208 */
[----:B------:R4:W-:Y:S01]  /*0740*/  STS [UR8+0xc], R5 ;  /* 0x00000c05ff007988 */ /* 0x0009e20008000808 */
[----:B--2---:R-:W-:Y:S02]  /*0750*/  LOP3.LUT R4, R4, 0x7, RZ, 0xb8, !PT ;  /* 0x0000000704047812 */ /* 0x004fe400078eb8ff */
[----:B---3--:R-:W-:-:S03]  /*0760*/  LOP3.LUT R3, R3, 0xf, R10, 0xb8, !PT ;  /* 0x0000000f03037812 */ /* 0x008fc600078eb80a */
[----:B------:R4:W-:Y:S04]  /*0770*/  STS [UR8+0x34], R4 ;  /* 0x00003404ff007988 */ /* 0x0009e80008000808 */
[----:B------:R4:W-:Y:S02]  /*0780*/  STS [UR8+0x1c], R3 ;  /* 0x00001c03ff007988 */ /* 0x0009e40008000808 */
.L_x_11:
[----:B------:R-:W-:Y:S05]  /*0790*/  BSYNC.RECONVERGENT B0 ;  /* 0x0000000000007941 */ /* 0x000fea0003800200 */
.L_x_10:
[----:B------:R-:W-:Y:S04]  /*07a0*/  BSSY.RECONVERGENT B1, `(.L_x_12) ;  /* 0x000001a000017945 */ /* 0x000fe80003800200 */
[----:B------:R-:W-:Y:S04]  /*07b0*/  BSSY.RELIABLE B0, `(.L_x_13) ;  /* 0x0000015000007945 */ /* 0x000fe80003800100 */
[----:B------:R-:W-:Y:S05]  /*07c0*/  @P3 BRA `(.L_x_14) ;  /* 0x0000000000203947 */ /* 0x000fea0003800000 */
[----:B--234-:R-:W2:Y:S02]  /*07d0*/  LDS R3, [UR8+0x34] ;  /* 0x00003408ff037984 */ /* 0x01cea40008000800 */
[----:B--2---:R-:W-:-:S05]  /*07e0*/  LOP3.LUT R3, R3, 0x38, RZ, 0xb8, !PT ;  /* 0x0000003803037812 */ /* 0x004fca00078eb8ff */
[----:B------:R2:W-:Y:S01]  /*07f0*/  STS [UR8+0x34], R3 ;  /* 0x00003403ff007988 */ /* 0x0005e20008000808 */
[----:B------:R-:W-:Y:S05]  /*0800*/  @P3 BRA `(.L_x_15) ;  /* 0x0000000000203947 */ /* 0x000fea0003800000 */
[----:B--2---:R-:W2:Y:S01]  /*0810*/  LDS R3, [UR8+0x8] ;  /* 0x00000808ff037984 */ /* 0x004ea20008000800 */
[----:B------:R-:W-:-:S05]  /*0820*/  IMAD.MOV.U32 R4, RZ, RZ, 0x780 ;  /* 0x00000780ff047424 */ /* 0x000fca00078e00ff */
[----:B--2---:R-:W-:-:S05]  /*0830*/  LOP3.LUT R3, R3, 0x300, R4, 0xd8, !PT ;  /* 0x0000030003037812 */ /* 0x004fca00078ed804 */
[----:B------:R5:W-:Y:S02]  /*0840*/  STS [UR8+0x8], R3 ;  /* 0x00000803ff007988 */ /* 0x000be40008000808 */
.L_x_14:
[----:B------:R-:W-:Y:S05]  /*0850*/  @P3 BRA `(.L_x_16) ;  /* 0x0000000000283947 */ /* 0x000fea0003800000 */
[----:B--2345:R-:W2:Y:S02]  /*0860*/  LDS R3, [UR8+0x8] ;  /* 0x00000808ff037984 */ /* 0x03cea40008000800 */
[----:B--2---:R-:W-:-:S05]  /*0870*/  LOP3.LUT R3, R3, 0x1800, RZ, 0xb8, !PT ;  /* 0x0000180003037812 */ /* 0x004fca00078eb8ff */
[----:B------:R3:W-:Y:S02]  /*0880*/  STS [UR8+0x8], R3 ;  /* 0x00000803ff007988 */ /* 0x0007e40008000808 */
.L_x_15:
[----:B------:R-:W-:Y:S05]  /*0890*/  @P3 BREAK.RELIABLE B0 ;  /* 0x0000000000003942 */ /* 0x000fea0003800100 */
[----:B------:R-:W-:Y:S05]  /*08a0*/  @P3 BRA `(.L_x_17) ;  /* 0x0000000000243947 */ /* 0x000fea0003800000 */
[----:B------:R-:W4:Y:S01]  /*08b0*/  LDS R4, [UR8+0x8] ;  /* 0x00000808ff047984 */ /* 0x000f220008000800 */
[----:B--23--:R-:W-:-:S05]  /*08c0*/  IMAD.MOV.U32 R3, RZ, RZ, 0x6000 ;  /* 0x00006000ff037424 */ /* 0x00cfca00078e00ff */
[----:B----4-:R-:W-:-:S04]  /*08d0*/  LOP3.LUT R3, R4, 0x6000, R3, 0xd8, !PT ;  /* 0x0000600004037812 */ /* 0x010fc800078ed803 */
[----:B------:R-:W-:-:S05]  /*08e0*/  LOP3.LUT R3, R3, 0x400000, RZ, 0xb8, !PT ;  /* 0x0040000003037812 */ /* 0x000fca00078eb8ff */
[----:B------:R2:W-:Y:S02]  /*08f0*/  STS [UR8+0x8], R3 ;  /* 0x00000803ff007988 */ /* 0x0005e40008000808 */
.L_x_16:
[----:B------:R-:W-:Y:S05]  /*0900*/  BSYNC.RELIABLE B0 ;  /* 0x0000000000007941 */ /* 0x000fea0003800100 */
.L_x_13:
[----:B--2345:R-:W2:Y:S02]  /*0910*/  @!P3 LDS R3, [UR8+0x8] ;  /* 0x00000808ff03b984 */ /* 0x03cea40008000800 */
[----:B--2---:R-:W-:-:S05]  /*0920*/  @!P3 LOP3.LUT R3, R3, 0x8000, RZ, 0xb8, !PT ;  /* 0x000080000303b812 */ /* 0x004fca00078eb8ff */
[----:B------:R4:W-:Y:S02]  /*0930*/  @!P3 STS [UR8+0x8], R3 ;  /* 0x00000803ff00b988 */ /* 0x0009e40008000808 */
.L_x_17:
[----:B------:R-:W-:Y:S05]  /*0940*/  BSYNC.RECONVERGENT B1 ;  /* 0x0000000000017941 */ /* 0x000fea0003800200 */
.L_x_12:
[----:B------:R-:W-:Y:S05]  /*0950*/  WARPSYNC.ALL ;  /* 0x0000000000007948 */ /* 0x000fea0003800000 */
[----:B------:R-:W-:Y:S01]  /*0960*/  NOP ;  /* 0x0000000000007918 */ /* 0x000fe20000000000 */
[----:B------:R-:W-:Y:S05]  /*0970*/  @P0 BRA `(.L_x_18) ;  /* 0x0000000000300947 */ /* 0x000fea0003800000 */
[----:B--234-:R-:W2:Y:S01]  /*0980*/  S2R R3, SR_LANEID ;  /* 0x0000000000037919 */ /* 0x01cea20000000000 */
[----:B------:R-:W-:Y:S05]  /*0990*/  WARPSYNC.ALL ;  /* 0x0000000000007948 */ /* 0x000fea0003800000 */
[----:B------:R-:W-:Y:S01]  /*09a0*/  NOP ;  /* 0x0000000000007918 */ /* 0x000fe20000000000 */
[----:B--2---:R-:W-:-:S05]  /*09b0*/  IMAD.SHL.U32 R3, R3, 0x4, RZ ;  /* 0x0000000403037824 */ /* 0x004fca00078e00ff */
[----:B------:R-:W2:Y:S01]  /*09c0*/  LDS R9, [R3+UR8] ;  /* 0x0000000803097984 */ /* 0x000ea20008000800 */
[----:B------:R-:W-:-:S05]  /*09d0*/  IADD3 R4, P1, PT, R3, UR6, RZ ;  /* 0x0000000603047c10 */ /* 0x000fca000ff3e0ff */
[----:B------:R-:W-:-:S05]  /*09e0*/  IMAD.X R5, RZ, RZ, UR7, P1 ;  /* 0x00000007ff057e24 */ /* 0x000fca00088e06ff */
[----:B--2---:R5:W2:Y:S01]  /*09f0*/  ATOMG.E.EXCH.STRONG.GPU PT, RZ, [R4], R9 ;  /* 0x0000000904ff73a8 */ /* 0x004aa200041ee100 */
[----:B------:R-:W-:-:S04]  /*0a00*/  DEPBAR {5,4,3,2,1,0} ;  /* 0x0000003f0000791a */ /* 0x000fc80000000000 */
[----:B------:R-:W3:Y:S02]  /*0a10*/  CCTL.E.C.LDCU.IV.DEEP [UR6] ;  /* 0x0000000006007540 */ /* 0x000ee40009c08000 */
[----:B---3--:R5:W-:Y:S01]  /*0a20*/  UTMACCTL.IV [UR6] ;  /* 0x00000000060079b9 */ /* 0x008be20008000000 */
[----:B------:R-:W-:Y:S01]  /*0a30*/  NOP ;  /* 0x0000000000007918 */ /* 0x000fe20000000000 */
.L_x_18:
[----:B------:R-:W-:Y:S05]  /*0a40*/  @P0 BRA `(.L_x_19) ;  /* 0x00000000000c0947 */ /* 0x000fea0003800000 */
[----:B------:R0:W-:Y:S01]  /*0a50*/  UTMACMDFLUSH ;  /* 0x00000000000079b7 */ /* 0x0001e20000000000 */
[----:B------:R-:W-:Y:S05]  /*0a60*/  @P0 BRA `(.L_x_19) ;  /* 0x0000000000040947 */ /* 0x000fea0003800000 */
[----:B------:R-:W-:-:S04]  /*0a70*/  DEPBAR.LE SB0, 0x0 ;  /* 0x000080000000791a */ /* 0x000fc80000000000 */
.L_x_19:
[----:B------:R-:W-:Y:S05]  /*0a80*/  WARPSYNC.ALL ;  /* 0x0000000000007948 */ /* 0x000fea0003800000 */
[----:B------:R-:W-:Y:S01]  /*0a90*/  NOP ;  /* 0x0000000000007918 */ /* 0x000fe20000000000 */
[----:B--2---:R-:W-:Y:S06]  /*0aa0*/  BAR.SYNC.DEFER_BLOCKING 0x0 ;  /* 0x0000000000007b1d */ /* 0x004fec0000010000 */
[----:B------:R-:W-:Y:S02]  /*0ab0*/  BSSY.RECONVERGENT B1, `(.L_x_20) ;  /* 0x000000b000017945 */ /* 0x000fe40003800200 */
[----:B------:R-:W-:Y:S06]  /*0ac0*/  BAR.SYNC.DEFER_BLOCKING 0x0 ;  /* 0x0000000000007b1d */ /* 0x000fec0000010000 */
[----:B------:R2:W-:Y:S01]  /*0ad0*/  @!P0 STS [R7], RZ ;  /* 0x000000ff07008388 */ /* 0x0005e20000000800 */
[----:B------:R-:W-:Y:S01]  /*0ae0*/  NOP ;  /* 0x0000000000007918 */ /* 0x000fe20000000000 */
[----:B------:R-:W-:Y:S05]  /*0af0*/  @P3 BRA `(.L_x_21) ;  /* 0x0000000000183947 */ /* 0x000fea0003800000 */
[----:B---34-:R-:W3:Y:S01]  /*0b00*/  LDS R3, [UR8+0x8] ;  /* 0x00000808ff037984 */ /* 0x018ee20008000800 */
[----:B-----5:R-:W4:Y:S01]  /*0b10*/  LDC.64 R8, c[0x0][0x388] ;  /* 0x0000e200ff087b82 */ /* 0x020f220000000a00 */
[----:B------:R-:W-:Y:S02]  /*0b20*/  IMAD.MOV.U32 R4, RZ, RZ, 0x70 ;  /* 0x00000070ff047424 */ /* 0x000fe400078e00ff */
[----:B----4-:R4:W-:Y:S03]  /*0b30*/  STS.64 [UR8], R8 ;  /* 0x00000008ff007988 */ /* 0x0109e60008000a08 */
[----:B---3--:R-:W-:-:S05]  /*0b40*/  LOP3.LUT R3, R3, 0x10, R4, 0xd8, !PT ;  /* 0x0000001003037812 */ /* 0x008fca00078ed804 */
[----:B------:R4:W-:Y:S02]  /*0b50*/  STS [UR8+0x8], R3 ;  /* 0x00000803ff007988 */ /* 0x0009e40008000808 */
.L_x_21:
[----:B-----5:R-:W-:Y:S05]  /*0b60*/  BSYNC.RECONVERGENT B1 ;  /* 0x0000000000017941 */ /* 0x020fea0003800200 */
.L_x_20:
[----:B------:R-:W-:Y:S04]  /*0b70*/  BSSY.RECONVERGENT B2, `(.L_x_22) ;  /* 0x000000f000027945 */ /* 0x000fe80003800200 */
[----:B------:R-:W-:Y:S04]  /*0b80*/  BSSY.RELIABLE B1, `(.L_x_23) ;  /* 0x000000c000017945 */ /* 0x000fe80003800100 */
[----:B------:R-:W-:Y:S05]  /*0b90*/  @P3 BRA `(.L_x_24) ;  /* 0x0000000000283947 */ /* 0x000fea0003800000 */
[----:B---34-:R-:W3:Y:S01]  /*0ba0*/  LDS R3, [UR8+0x34] ;  /* 0x00003408ff037984 */ /* 0x018ee20008000800 */
[----:B------:R-:W-:Y:S01]  /*0bb0*/  IMAD.MOV.U32 R4, RZ, RZ, 0x3f000000 ;  /* 0x3f000000ff047424 */ /* 0x000fe200078e00ff */
[----:B------:R-:W-:Y:S05]  /*0bc0*/  @P3 BREAK.RELIABLE B1 ;  /* 0x0000000000013942 */ /* 0x000fea0003800100 */
[----:B---3--:R-:W-:-:S05]  /*0bd0*/  LOP3.LUT R3, R3, 0xff000000, R4, 0xb8, !PT ;  /* 0xff00000003037812 */ /* 0x008fca00078eb804 */
[----:B------:R3:W-:Y:S01]  /*0be0*/  STS [UR8+0x34], R3 ;  /* 0x00003403ff007988 */ /* 0x0007e20008000808 */
[----:B------:R-:W-:Y:S05]  /*0bf0*/  @P3 BRA `(.L_x_25) ;  /* 0x0000000000183947 */ /* 0x000fea0003800000 */
[----:B---3--:R-:W3:Y:S01]  /*0c00*/  LDS R3, [UR8+0x38] ;  /* 0x00003808ff037984 */ /* 0x008ee20008000800 */
[----:B------:R-:W-:-:S05]  /*0c10*/  IMAD.MOV.U32 R4, RZ, RZ, 0x3f ;  /* 0x0000003fff047424 */ /* 0x000fca00078e00ff */
[----:B---3--:R-:W-:-:S05]  /*0c20*/  LOP3.LUT R3, R3, 0xff, R4, 0xb8, !PT ;  /* 0x000000ff03037812 */ /* 0x008fca00078eb804 */
[----:B------:R5:W-:Y:S02]  /*0c30*/  STS [UR8+0x38], R3 ;  /* 0x00003803ff007988 */ /* 0x000be40008000808 */
.L_x_24:
[----:B------:R-:W-:Y:S05]  /*0c40*/  BSYNC.RELIABLE B1 ;  /* 0x0000000000017941 */ /* 0x000fea0003800100 */
.L_x_23:
[----:B------:R2:W-:Y:S02]  /*0c50*/  @!P3 STS [UR8+0x20], R11 ;  /* 0x0000200bff00b988 */ /* 0x0005e40008000808 */
.L_x_25:
[----:B------:R-:W-:Y:S05]  /*0c60*/  BSYNC.RECONVERGENT B2 ;  /* 0x0000000000027941 */ /* 0x000fea0003800200 */
.L_x_22:
[----:B------:R-:W-:Y:S05]  /*0c70*/  WARPSYNC.ALL ;  /* 0x0000000000007948 */ /* 0x000fea0003800000 */
[----:B------:R-:W-:Y:S01]  /*0c80*/  NOP ;  /* 0x0000000000007918 */ /* 0x000fe20000000000 */
[----:B---345:R-:W3:Y:S01]  /*0c90*/  LDC R3, c[0x0][0x39c] ;  /* 0x0000e700ff037b82 */ /* 0x038ee20000000800 */
[----:B------:R-:W-:Y:S01]  /*0ca0*/  BSSY.RECONVERGENT B2, `(.L_x_26) ;  /* 0x0000010000027945 */ /* 0x000fe20003800200 */
[----:B---3--:R-:W-:-:S05]  /*0cb0*/  VIADD R3, R3, 0xffffffff ;  /* 0xffffffff03037836 */ /* 0x008fca0000000000 */
[----:B------:R3:W-:Y:S01]  /*0cc0*/  @!P3 STS [UR8+0x24], R3 ;  /* 0x00002403ff00b988 */ /* 0x0007e20008000808 */
[----:B------:R-:W-:Y:S05]  /*0cd0*/  @P3 BRA `(.L_x_27) ;  /* 0x0000000000303947 */ /* 0x000fea0003800000 */
[----:B------:R-:W4:Y:S01]  /*0ce0*/  LDS R5, [UR8+0x34] ;  /* 0x00003408ff057984 */ /* 0x000f220008000800 */
[----:B------:R-:W5:Y:S03]  /*0cf0*/  LDC.64 R8, c[0x0][0x3b0] ;  /* 0x0000ec00ff087b82 */ /* 0x000f660000000a00 */
[----:B------:R-:W2:Y:S01]  /*0d00*/  LDS R4, [UR8+0x1c] ;  /* 0x00001c08ff047984 */ /* 0x000ea20008000800 */
[C---:B-----5:R-:W-:Y:S01]  /*0d10*/  SHF.L.U64.HI R9, R8.reuse, 0x1, R9 ;  /* 0x0000000108097819 */ /* 0x060fe20000010209 */
[----:B------:R-:W-:-:S03]  /*0d20*/  IMAD.SHL.U32 R8, R8, 0x2, RZ ;  /* 0x0000000208087824 */ /* 0x000fc600078e00ff */
[--C-:B--2---:R-:W-:Y:S02]  /*0d30*/  SHF.R.U32.HI R11, RZ, 0x4, R9.reuse ;  /* 0x00000004ff0b7819 */ /* 0x104fe40000011609 */
[----:B------:R-:W-:-:S05]  /*0d40*/  SHF.R.U64 R8, R8, 0x4, R9 ;  /* 0x0000000408087819 */ /* 0x000fca0000001209 */
[----:B------:R5:W-:Y:S01]  /*0d50*/  STS [UR8+0xc], R8 ;  /* 0x00000c08ff007988 */ /* 0x000be20008000808 */
[----:B----4-:R-:W-:Y:S02]  /*0d60*/  LOP3.LUT R5, R5, 0x7, RZ, 0xb8, !PT ;  /* 0x0000000705057812 */ /* 0x010fe400078eb8ff */
[----:B------:R-:W-:-:S03]  /*0d70*/  LOP3.LUT R4, R4, 0xf, R11, 0xb8, !PT ;  /* 0x0000000f04047812 */ /* 0x000fc600078eb80b */
[----:B------:R5:W-:Y:S04]  /*0d80*/  STS [UR8+0x34], R5 ;  /* 0x00003405ff007988 */ /* 0x000be80008000808 */
[----:B------:R5:W-:Y:S02]  /*0d90*/  STS [UR8+0x1c], R4 ;  /* 0x00001c04ff007988 */ /* 0x000be40008000808 */
.L_x_27:
[----:B------:R-:W-:Y:S05]  /*0da0*/  BSYNC.RECONVERGENT B2 ;  /* 0x0000000000027941 */ /* 0x000fea0003800200 */
.L_x_26:
[----:B------:R-:W-:Y:S04]  /*0db0*/  BSSY.RECONVERGENT B3, `(.L_x_28) ;  /* 0x000001a000037945 */ /* 0x000fe80003800200 */
[----:B------:R-:W-:Y:S04]  /*0dc0*/  BSSY.RELIABLE B2, `(.L_x_29) ;  /* 0x0000015000027945 */ /* 0x000fe80003800100 */
[----:B------:R-:W-:Y:S05]  /*0dd0*/  @P3 BRA `(.L_x_30) ;  /* 0x0000000000203947 */ /* 0x000fea0003800000 */
[----:B-----5:R-:W4:Y:S02]  /*0de0*/  LDS R4, [UR8+0x34] ;  /* 0x00003408ff047984 */ /* 0x020f240008000800 */
[----:B----4-:R-:W-:-:S05]  /*0df0*/  LOP3.LUT R4, R4, 0x38, RZ, 0xb8, !PT ;  /* 0x0000003804047812 */ /* 0x010fca00078eb8ff */
[----:B------:R4:W-:Y:S01]  /*0e00*/  STS [UR8+0x34], R4 ;  /* 0x00003404ff007988 */ /* 0x0009e20008000808 */
[----:B------:R-:W-:Y:S05]  /*0e10*/  @P3 BRA `(.L_x_31) ;  /* 0x0000000000203947 */ /* 0x000fea0003800000 */
[----:B----4-:R-:W4:Y:S01]  /*0e20*/  LDS R4, [UR8+0x8] ;  /* 0x00000808ff047984 */ /* 0x010f220008000800 */
[----:B------:R-:W-:-:S05]  /*0e30*/  IMAD.MOV.U32 R5, RZ, RZ, 0x780 ;  /* 0x00000780ff057424 */ /* 0x000fca00078e00ff */
[----:B----4-:R-:W-:-:S05]  /*0e40*/  LOP3.LUT R4, R4, 0x300, R5, 0xd8, !PT ;  /* 0x0000030004047812 */ /* 0x010fca00078ed805 */
[----:B------:R4:W-:Y:S02]  /*0e50*/  STS [UR8+0x8], R4 ;  /* 0x00000804ff007988 */ /* 0x0009e40008000808 */
.L_x_30:
[----:B------:R-:W-:Y:S05]  /*0e60*/  @P3 BRA `(.L_x_32) ;  /* 0x0000000000283947 */ /* 0x000fea0003800000 */
[----:B----45:R-:W4:Y:S02]  /*0e70*/  LDS R4, [UR8+0x8] ;  /* 0x00000808ff047984 */ /* 0x030f240008000800 */
[----:B----4-:R-:W-:-:S05]  /*0e80*/  LOP3.LUT R4, R4, 0x1800, RZ, 0xb8, !PT ;  /* 0x0000180004047812 */ /* 0x010fca00078eb8ff */
[----:B------:R5:W-:Y:S02]  /*0e90*/  STS [UR8+0x8], R4 ;  /* 0x00000804ff007988 */ /* 0x000be40008000808 */
.L_x_31:
[----:B------:R-:W-:Y:S05]  /*0ea0*/  @P3 BREAK.RELIABLE B2 ;  /* 0x0000000000023942 */ /* 0x000fea0003800100 */
[----:B------:R-:W-:Y:S05]  /*0eb0*/  @P3 BRA `(.L_x_33) ;  /* 0x0000000000243947 */ /* 0x000fea0003800000 */
[----:B----45:R-:W4:Y:S01]  /*0ec0*/  LDS R4, [UR8+0x8] ;  /* 0x00000808ff047984 */ /* 0x030f220008000800 */
[----:B------:R-:W-:-:S05]  /*0ed0*/  IMAD.MOV.U32 R5, RZ, RZ, 0x6000 ;  /* 0x00006000ff057424 */ /* 0x000fca00078e00ff */
[----:B----4-:R-:W-:-:S04]  /*0ee0*/  LOP3.LUT R4, R4, 0x6000, R5, 0xd8, !PT ;  /* 0x0000600004047812 */ /* 0x010fc800078ed805 */
[----:B------:R-:W-:-:S05]  /*0ef0*/  LOP3.LUT R4, R4, 0x400000, RZ, 0xb8, !PT ;  /* 0x0040000004047812 */ /* 0x000fca00078eb8ff */
[----:B------:R4:W-:Y:S02]  /*0f00*/  STS [UR8+0x8], R4 ;  /* 0x00000804ff007988 */ /* 0x0009e40008000808 */
.L_x_32:
[----:B------:R-:W-:Y:S05]  /*0f10*/  BSYNC.RELIABLE B2 ;  /* 0x0000000000027941 */ /* 0x000fea0003800100 */
.L_x_29:
[----:B----45:R-:W4:Y:S02]  /*0f20*/  @!P3 LDS R4, [UR8+0x8] ;  /* 0x00000808ff04b984 */ /* 0x030f240008000800 */
[----:B----4-:R-:W-:-:S05]  /*0f30*/  @!P3 LOP3.LUT R4, R4, 0x8000, RZ, 0xb8, !PT ;  /* 0x000080000404b812 */ /* 0x010fca00078eb8ff */
[----:B------:R4:W-:Y:S02]  /*0f40*/  @!P3 STS [UR8+0x8], R4 ;  /* 0x00000804ff00b988 */ /* 0x0009e40008000808 */
.L_x_33:
[----:B------:R-:W-:Y:S05]  /*0f50*/  BSYNC.RECONVERGENT B3 ;  /* 0x0000000000037941 */ /* 0x000fea0003800200 */
.L_x_28:
[----:B------:R-:W-:Y:S05]  /*0f60*/  WARPSYNC.ALL ;  /* 0x0000000000007948 */ /* 0x000fea0003800000 */
[----:B------:R-:W-:Y:S01]  /*0f70*/  NOP ;  /* 0x0000000000007918 */ /* 0x000fe20000000000 */
[----:B------:R-:W-:-:S04]  /*0f80*/  UIADD3 UR5, UPT, UPT, UR4, 0x80, URZ ;  /* 0x0000008004057890 */ /* 0x000fc8000fffe0ff */
[----:B------:R-:W-:-:S04]  /*0f90*/  UIADD3 UR12, UP0, UPT, UR5, UR14, URZ ;  /* 0x0000000e050c7290 */ /* 0x000fc8000ff1e0ff */
[----:B------:R-:W-:Y:S01]  /*0fa0*/  ULEA.HI.X.SX32 UR13, UR5, UR15, 0x1, UP0 ;  /* 0x0000000f050d7291 */ /* 0x000fe200080f0eff */
[----:B------:R-:W-:Y:S11]  /*0fb0*/  @P0 BRA `(.L_x_34) ;  /* 0x0000000000300947 */ /* 0x000ff60003800000 */
[----:B----45:R-:W4:Y:S01]  /*0fc0*/  S2R R4, SR_LANEID ;  /* 0x0000000000047919 */ /* 0x030f220000000000 */
[----:B------:R-:W-:Y:S05]  /*0fd0*/  WARPSYNC.ALL ;  /* 0x0000000000007948 */ /* 0x000fea0003800000 */
[----:B------:R-:W-:Y:S01]  /*0fe0*/  NOP ;  /* 0x0000000000007918 */ /* 0x000fe20000000000 */
[----:B----4-:R-:W-:-:S05]  /*0ff0*/  IMAD.SHL.U32 R8, R4, 0x4, RZ ;  /* 0x0000000404087824 */ /* 0x010fca00078e00ff */
[----:B------:R-:W4:Y:S01]  /*1000*/  LDS R9, [R8+UR8] ;  /* 0x0000000808097984 */ /* 0x000f220008000800 */
[----:B------:R-:W-:-:S05]  /*1010*/  IADD3 R4, P1, PT, R8, UR12, RZ ;  /* 0x0000000c08047c10 */ /* 0x000fca000ff3e0ff */
[----:B------:R-:W-:-:S05]  /*1020*/  IMAD.X R5, RZ, RZ, UR13, P1 ;  /* 0x0000000dff057e24 */ /* 0x000fca00088e06ff */
[----:B----4-:R4:W5:Y:S01]  /*1030*/  ATOMG.E.EXCH.STRONG.GPU PT, RZ, [R4], R9 ;  /* 0x0000000904ff73a8 */ /* 0x01096200041ee100 */
[----:B------:R-:W-:-:S04]  /*1040*/  DEPBAR {5,4,3,2,1,0} ;  /* 0x0000003f0000791a */ /* 0x000fc80000000000 */
[----:B------:R-:W2:Y:S02]  /*1050*/  CCTL.E.C.LDCU.IV.DEEP [UR12] ;  /* 0x000000000c007540 */ /* 0x000ea40009c08000 */
[----:B--2---:R4:W-:Y:S01]  /*1060*/  UTMACCTL.IV [UR12] ;  /* 0x000000000c0079b9 */ /* 0x0049e20008000000 */
[----:B------:R-:W-:Y:S01]  /*1070*/  NOP ;  /* 0x0000000000007918 */ /* 0x000fe20000000000 */
.L_x_34:
[----:B------:R-:W-:Y:S05]  /*1080*/  @P0 BRA `(.L_x_35) ;  /* 0x00000000000c0947 */ /* 0x000fea0003800000 */
[----:B------:R0:W-:Y:S01]  /*1090*/  UTMACMDFLUSH ;  /* 0x00000000000079b7 */ /* 0x0001e20000000000 */
[----:B------:R-:W-:Y:S05]  /*10a0*/  @P0 BRA `(.L_x_35) ;  /* 0x0000000000040947 */ /* 0x000fea0003800000 */
[----:B------:R-:W-:-:S04]  /*10b0*/  DEPBAR.LE SB0, 0x0 ;  /* 0x000080000000791a */ /* 0x000fc80000000000 */
.L_x_35:
[----:B------:R-:W-:Y:S05]  /*10c0*/  WARPSYNC.ALL ;  /* 0x0000000000007948 */ /* 0x000fea0003800000 */
[----:B------:R-:W-:Y:S01]  /*10d0*/  NOP ;  /* 0x0000000000007918 */ /* 0x000fe20000000000 */
[----:B-----5:R-:W-:Y:S06]  /*10e0*/  BAR.SYNC.DEFER_BLOCKING 0x0 ;  /* 0x0000000000007b1d */ /* 0x020fec0000010000 */
[----:B------:R-:W-:Y:S02]  /*10f0*/  BSSY.RECONVERGENT B3, `(.L_x_36) ;  /* 0x000000b000037945 */ /* 0x000fe40003800200 */
[----:B------:R-:W-:Y:S06]  /*1100*/  BAR.SYNC.DEFER_BLOCKING 0x0 ;  /* 0x0000000000007b1d */ /* 0x000fec0000010000 */
[----:B------:R5:W-:Y:S01]  /*1110*/  @!P0 STS [R7], RZ ;  /* 0x000000ff07008388 */ /* 0x000be20000000800 */
[----:B------:R-:W-:Y:S01]  /*1120*/  NOP ;  /* 0x0000000000007918 */ /* 0x000fe20000000000 */
[----:B------:R-:W-:Y:S05]  /*1130*/  @P3 BRA `(.L_x_37) ;  /* 0x0000000000183947 */ /* 0x000fea0003800000 */
[----:B----4-:R-:W4:Y:S01]  /*1140*/  LDS R4, [UR8+0x8] ;  /* 0x00000808ff047984 */ /* 0x010f220008000800 */
[----:B------:R-:W2:Y:S01]  /*1150*/  LDC.64 R8, c[0x0][0x390] ;  /* 0x0000e400ff087b82 */ /* 0x000ea20000000a00 */
[----:B------:R-:W-:Y:S02]  /*1160*/  IMAD.MOV.U32 R5, RZ, RZ, 0x70 ;  /* 0x00000070ff057424 */ /* 0x000fe400078e00ff */
[----:B--2---:R2:W-:Y:S03]  /*1170*/  STS.64 [UR8], R8 ;  /* 0x00000008ff007988 */ /* 0x0045e60008000a08 */
[----:B----4-:R-:W-:-:S05]  /*1180*/  LOP3.LUT R4, R4, 0x10, R5, 0xd8, !PT ;  /* 0x0000001004047812 */ /* 0x010fca00078ed805 */
[----:B------:R2:W-:Y:S02]  /*1190*/  STS [UR8+0x8], R4 ;  /* 0x00000804ff007988 */ /* 0x0005e40008000808 */
.L_x_37:
[----:B----4-:R-:W-:Y:S05]  /*11a0*/  BSYNC.RECONVERGENT B3 ;  /* 0x0000000000037941 */ /* 0x010fea0003800200 */
.L_x_36:
[----:B------:R-:W-:Y:S04]  /*11b0*/  BSSY.RECONVERGENT B4, `(.L_x_38) ;  /* 0x0000011000047945 */ /* 0x000fe80003800200 */
[----:B------:R-:W-:Y:S04]  /*11c0*/  BSSY.RELIABLE B3, `(.L_x_39) ;  /* 0x000000e000037945 */ /* 0x000fe80003800100 */
[----:B------:R-:W-:Y:S05]  /*11d0*/  @P3 BRA `(.L_x_40) ;  /* 0x0000000000243947 */ /* 0x000fea0003800000 */
[----:B--2---:R-:W2:Y:S01]  /*11e0*/  LDS R4, [UR8+0x34] ;  /* 0x00003408ff047984 */ /* 0x004ea20008000800 */
[----:B------:R-:W-:-:S05]  /*11f0*/  IMAD.MOV.U32 R5, RZ, RZ, 0x3f000000 ;  /* 0x3f000000ff057424 */ /* 0x000fca00078e00ff */
[----:B--2---:R-:W-:-:S05]  /*1200*/  LOP3.LUT R4, R4, 0xff000000, R5, 0xb8, !PT ;  /* 0xff00000004047812 */ /* 0x004fca00078eb805 */
[----:B------:R2:W-:Y:S01]  /*1210*/  STS [UR8+0x34], R4 ;  /* 0x00003404ff007988 */ /* 0x0005e20008000808 */
[----:B------:R-:W-:Y:S05]  /*1220*/  @P3 BRA `(.L_x_41) ;  /* 0x00000000001c3947 */ /* 0x000fea0003800000 */
[----:B--2---:R-:W2:Y:S01]  /*1230*/  LDS R4, [UR8+0x38] ;  /* 0x00003808ff047984 */ /* 0x004ea20008000800 */
[----:B------:R-:W-:-:S05]  /*1240*/  IMAD.MOV.U32 R5, RZ, RZ, 0x3f ;  /* 0x0000003fff057424 */ /* 0x000fca00078e00ff */
[----:B--2---:R-:W-:-:S05]  /*1250*/  LOP3.LUT R4, R4, 0xff, R5, 0xb8, !PT ;  /* 0x000000ff04047812 */ /* 0x004fca00078eb805 */
[----:B------:R4:W-:Y:S02]  /*1260*/  STS [UR8+0x38], R4 ;  /* 0x00003804ff007988 */ /* 0x0009e40008000808 */
.L_x_40:
[----:B------:R-:W-:Y:S05]  /*1270*/  @P3 BREAK.RELIABLE B3 ;  /* 0x0000000000033942 */ /* 0x000fea0003800100 */
[----:B------:R-:W-:Y:S05]  /*1280*/  @P3 BRA `(.L_x_42) ;  /* 0x00000000000c3947 */ /* 0x000fea0003800000 */
[----:B------:R2:W-:Y:S02]  /*1290*/  STS [UR8+0x20], R3 ;  /* 0x00002003ff007988 */ /* 0x0005e40008000808 */
.L_x_41:
[----:B------:R-:W-:Y:S05]  /*12a0*/  BSYNC.RELIABLE B3 ;  /* 0x0000000000037941 */ /* 0x000fea0003800100 */
.L_x_39:
[----:B------:R2:W-:Y:S02]  /*12b0*/  @!P3 STS [UR8+0x24], R2 ;  /* 0x00002402ff00b988 */ /* 0x0005e40008000808 */
.L_x_42:
[----:B------:R-:W-:Y:S05]  /*12c0*/  BSYNC.RECONVERGENT B4 ;  /* 0x0000000000047941 */ /* 0x000fea0003800200 */
.L_x_38:
[----:B------:R-:W-:Y:S05]  /*12d0*/  WARPSYNC.ALL ;  /* 0x0000000000007948 */ /* 0x000fea0003800000 */
[----:B------:R-:W-:Y:S01]  /*12e0*/  NOP ;  /* 0x0000000000007918 */ /* 0x000fe20000000000 */
[----:B------:R-:W-:Y:S04]  /*12f0*/  BSSY.RECONVERGENT B4, `(.L_x_43) ;  /* 0x000000e000047945 */ /* 0x000fe80003800200 */
[----:B------:R-:W-:Y:S05]  /*1300*/  @P3 BRA `(.L_x_44) ;  /* 0x0000000000303947 */ /* 0x000fea0003800000 */
[----:B--23--:R-:W2:Y:S01]  /*1310*/  LDS R3, [UR8+0x34] ;  /* 0x00003408ff037984 */ /* 0x00cea20008000800 */
[----:B----4-:R-:W3:Y:S03]  /*1320*/  LDC.64 R4, c[0x0][0x3b8] ;  /* 0x0000ee00ff047b82 */ /* 0x010ee60000000a00 */
[----:B------:R-:W4:Y:S01]  /*1330*/  LDS R2, [UR8+0x1c] ;  /* 0x00001c08ff027984 */ /* 0x000f220008000800 */
[C---:B---3--:R-:W-:Y:S01]  /*1340*/  SHF.L.U64.HI R5, R4.reuse, 0x1, R5 ;  /* 0x0000000104057819 */ /* 0x048fe20000010205 */
[----:B------:R-:W-:-:S03]  /*1350*/  IMAD.SHL.U32 R4, R4, 0x2, RZ ;  /* 0x0000000204047824 */ /* 0x000fc600078e00ff */
[--C-:B-----5:R-:W-:Y:S02]  /*1360*/  SHF.R.U32.HI R7, RZ, 0x4, R5.reuse ;  /* 0x00000004ff077819 */ /* 0x120fe40000011605 */
[----:B------:R-:W-:-:S05]  /*1370*/  SHF.R.U64 R4, R4, 0x4, R5 ;  /* 0x0000000404047819 */ /* 0x000fca0000001205 */
[----:B------:R3:W-:Y:S01]  /*1380*/  STS [UR8+0xc], R4 ;  /* 0x00000c04ff007988 */ /* 0x0007e20008000808 */
[----:B--2---:R-:W-:Y:S02]  /*1390*/  LOP3.LUT R3, R3, 0x7, RZ, 0xb8, !PT ;  /* 0x0000000703037812 */ /* 0x004fe400078eb8ff */
[----:B----4-:R-:W-:-:S03]  /*13a0*/  LOP3.LUT R2, R2, 0xf, R7, 0xb8, !PT ;  /* 0x0000000f02027812 */ /* 0x010fc600078eb807 */
[----:B------:R3:W-:Y:S04]  /*13b0*/  STS [UR8+0x34], R3 ;  /* 0x00003403ff007988 */ /* 0x0007e80008000808 */
[----:B------:R3:W-:Y:S02]  /*13c0*/  STS [UR8+0x1c], R2 ;  /* 0x00001c02ff007988 */ /* 0x0007e40008000808 */
.L_x_44:
[----:B------:R-:W-:Y:S05]  /*13d0*/  BSYNC.RECONVERGENT B4 ;  /* 0x0000000000047941 */ /* 0x000fea0003800200 */
.L_x_43:
[----:B------:R-:W-:Y:S04]  /*13e0*/  BSSY.RECONVERGENT B5, `(.L_x_45) ;  /* 0x000001a000057945 */ /* 0x000fe80003800200 */
[----:B------:R-:W-:Y:S04]  /*13f0*/  BSSY.RELIABLE B4, `(.L_x_46) ;  /* 0x0000015000047945 */ /* 0x000fe80003800100 */
[----:B------:R-:W-:Y:S05]  /*1400*/  @P3 BRA `(.L_x_47) ;  /* 0x0000000000203947 */ /* 0x000fea0003800000 */
[----:B--23--:R-:W2:Y:S02]  /*1410*/  LDS R2, [UR8+0x34] ;  /* 0x00003408ff027984 */ /* 0x00cea40008000800 */
[----:B--2---:R-:W-:-:S05]  /*1420*/  LOP3.LUT R2, R2, 0x38, RZ, 0xb8, !PT ;  /* 0x0000003802027812 */ /* 0x004fca00078eb8ff */
[----:B------:R2:W-:Y:S01]  /*1430*/  STS [UR8+0x34], R2 ;  /* 0x00003402ff007988 */ /* 0x0005e20008000808 */
[----:B------:R-:W-:Y:S05]  /*1440*/  @P3 BRA `(.L_x_48) ;  /* 0x0000000000203947 */ /* 0x000fea0003800000 */
[----:B--2---:R-:W2:Y:S01]  /*1450*/  LDS R2, [UR8+0x8] ;  /* 0x00000808ff027984 */ /* 0x004ea20008000800 */
[----:B------:R-:W-:-:S05]  /*1460*/  IMAD.MOV.U32 R3, RZ, RZ, 0x780 ;  /* 0x00000780ff037424 */ /* 0x000fca00078e00ff */
[----:B--2---:R-:W-:-:S05]  /*1470*/  LOP3.LUT R2, R2, 0x300, R3, 0xd8, !PT ;  /* 0x0000030002027812 */ /* 0x004fca00078ed803 */
[----:B------:R2:W-:Y:S02]  /*1480*/  STS [UR8+0x8], R2 ;  /* 0x00000802ff007988 */ /* 0x0005e40008000808 */
.L_x_47:
[----:B------:R-:W-:Y:S05]  /*1490*/  @P3 BRA `(.L_x_49) ;  /* 0x0000000000283947 */ /* 0x000fea0003800000 */
[----:B--23--:R-:W2:Y:S02]  /*14a0*/  LDS R2, [UR8+0x8] ;  /* 0x00000808ff027984 */ /* 0x00cea40008000800 */
[----:B--2---:R-:W-:-:S05]  /*14b0*/  LOP3.LUT R2, R2, 0x1800, RZ, 0xb8, !PT ;  /* 0x0000180002027812 */ /* 0x004fca00078eb8ff */
[----:B------:R3:W-:Y:S02]  /*14c0*/  STS [UR8+0x8], R2 ;  /* 0x00000802ff007988 */ /* 0x0007e40008000808 */
.L_x_48:
[----:B------:R-:W-:Y:S05]  /*14d0*/  @P3 BREAK.RELIABLE B4 ;  /* 0x0000000000043942 */ /* 0x000fea0003800100 */
[----:B------:R-:W-:Y:S05]  /*14e0*/  @P3 BRA `(.L_x_50) ;  /* 0x0000000000243947 */ /* 0x000fea0003800000 */
[----:B--23--:R-:W2:Y:S01]  /*14f0*/  LDS R2, [UR8+0x8] ;  /* 0x00000808ff027984 */ /* 0x00cea20008000800 */
[----:B------:R-:W-:-:S05]  /*1500*/  IMAD.MOV.U32 R3, RZ, RZ, 0x6000 ;  /* 0x00006000ff037424 */ /* 0x000fca00078e00ff */
[----:B--2---:R-:W-:-:S04]  /*1510*/  LOP3.LUT R2, R2, 0x6000, R3, 0xd8, !PT ;  /* 0x0000600002027812 */ /* 0x004fc800078ed803 */
[----:B------:R-:W-:-:S05]  /*1520*/  LOP3.LUT R2, R2, 0x400000, RZ, 0xb8, !PT ;  /* 0x0040000002027812 */ /* 0x000fca00078eb8ff */
[----:B------:R2:W-:Y:S02]  /*1530*/  STS [UR8+0x8], R2 ;  /* 0x00000802ff007988 */ /* 0x0005e40008000808 */
.L_x_49:
[----:B------:R-:W-:Y:S05]  /*1540*/  BSYNC.RELIABLE B4 ;  /* 0x0000000000047941 */ /* 0x000fea0003800100 */
.L_x_46:
[----:B--23--:R-:W2:Y:S02]  /*1550*/  @!P3 LDS R2, [UR8+0x8] ;  /* 0x00000808ff02b984 */ /* 0x00cea40008000800 */
[----:B--2---:R-:W-:-:S05]  /*1560*/  @!P3 LOP3.LUT R2, R2, 0x8000, RZ, 0xb8, !PT ;  /* 0x000080000202b812 */ /* 0x004fca00078eb8ff */
[----:B------:R2:W-:Y:S02]  /*1570*/  @!P3 STS [UR8+0x8], R2 ;  /* 0x00000802ff00b988 */ /* 0x0005e40008000808 */
.L_x_50:
[----:B------:R-:W-:Y:S05]  /*1580*/  BSYNC.RECONVERGENT B5 ;  /* 0x0000000000057941 */ /* 0x000fea0003800200 */
.L_x_45:
[----:B------:R-:W-:Y:S05]  /*1590*/  WARPSYNC.ALL ;  /* 0x0000000000007948 */ /* 0x000fea0003800000 */
[----:B------:R-:W-:Y:S01]  /*15a0*/  NOP ;  /* 0x0000000000007918 */ /* 0x000fe20000000000 */
[----:B------:R-:W-:-:S04]  /*15b0*/  UIADD3 UR4, UPT, UPT, UR4, 0x100, URZ ;  /* 0x0000010004047890 */ /* 0x000fc8000fffe0ff */
[----:B------:R-:W-:-:S04]  /*15c0*/  UIADD3 UR14, UP0, UPT, UR4, UR14, URZ ;  /* 0x0000000e040e7290 */ /* 0x000fc8000ff1e0ff */
[----:B------:R-:W-:Y:S01]  /*15d0*/  ULEA.HI.X.SX32 UR15, UR4, UR15, 0x1, UP0 ;  /* 0x0000000f040f7291 */ /* 0x000fe200080f0eff */
[----:B------:R-:W-:Y:S11]  /*15e0*/  @P0 BRA `(.L_x_51) ;  /* 0x0000000000300947 */ /* 0x000ff60003800000 */
[----:B--23--:R-:W2:Y:S01]  /*15f0*/  S2R R2, SR_LANEID ;  /* 0x0000000000027919 */ /* 0x00cea20000000000 */
[----:B------:R-:W-:Y:S05]  /*1600*/  WARPSYNC.ALL ;  /* 0x0000000000007948 */ /* 0x000fea0003800000 */
[----:B------:R-:W-:Y:S01]  /*1610*/  NOP ;  /* 0x0000000000007918 */ /* 0x000fe20000000000 */
[----:B--2-4-:R-:W-:-:S05]  /*1620*/  IMAD.SHL.U32 R4, R2, 0x4, RZ ;  /* 0x0000000402047824 */ /* 0x014fca00078e00ff */
[----:B------:R-:W2:Y:S01]  /*1630*/  LDS R5, [R4+UR8] ;  /* 0x0000000804057984 */ /* 0x000ea20008000800 */
[----:B------:R-:W-:-:S05]  /*1640*/  IADD3 R2, P1, PT, R4, UR14, RZ ;  /* 0x0000000e04027c10 */ /* 0x000fca000ff3e0ff */
[----:B------:R-:W-:-:S05]  /*1650*/  IMAD.X R3, RZ, RZ, UR15, P1 ;  /* 0x0000000fff037e24 */ /* 0x000fca00088e06ff */
[----:B--2---:R2:W3:Y:S01]  /*1660*/  ATOMG.E.EXCH.STRONG.GPU PT, RZ, [R2], R5 ;  /* 0x0000000502ff73a8 */ /* 0x0044e200041ee100 */
[----:B------:R-:W-:-:S04]  /*1670*/  DEPBAR {5,4,3,2,1,0} ;  /* 0x0000003f0000791a */ /* 0x000fc80000000000 */
[----:B------:R-:W4:Y:S02]  /*1680*/  CCTL.E.C.LDCU.IV.DEEP [UR14] ;  /* 0x000000000e007540 */ /* 0x000f240009c08000 */
[----:B----4-:R2:W-:Y:S01]  /*1690*/  UTMACCTL.IV [UR14] ;  /* 0x000000000e0079b9 */ /* 0x0105e20008000000 */
[----:B------:R-:W-:Y:S01]  /*16a0*/  NOP ;  /* 0x0000000000007918 */ /* 0x000fe20000000000 */
.L_x_51:
[----:B------:R-:W-:Y:S05]  /*16b0*/  @P0 BRA `(.L_x_52) ;  /* 0x00000000000c0947 */ /* 0x000fea0003800000 */
[----:B------:R0:W-:Y:S01]  /*16c0*/  UTMACMDFLUSH ;  /* 0x00000000000079b7 */ /* 0x0001e20000000000 */
[----:B------:R-:W-:Y:S05]  /*16d0*/  @P0 BRA `(.L_x_52) ;  /* 0x0000000000040947 */ /* 0x000fea0003800000 */
[----:B------:R-:W-:-:S04]  /*16e0*/  DEPBAR.LE SB0, 0x0 ;  /* 0x000080000000791a */ /* 0x000fc80000000000 */
.L_x_52:
[----:B------:R-:W-:Y:S05]  /*16f0*/  WARPSYNC.ALL ;  /* 0x0000000000007948 */ /* 0x000fea0003800000 */
[----:B------:R-:W-:Y:S01]  /*1700*/  NOP ;  /* 0x0000000000007918 */ /* 0x000fe20000000000 */
[----:B---3--:R-:W-:Y:S01]  /*1710*/  BAR.SYNC.DEFER_BLOCKING 0x0 ;  /* 0x0000000000007b1d */ /* 0x008fe20000010000 */
[----:B------:R-:W-:Y:S01]  /*1720*/  ISETP.GE.AND P0, PT, R6, 0x1, PT ;  /* 0x000000010600780c */ /* 0x000fe20003f06270 */
[----:B------:R-:W-:Y:S01]  /*1730*/  USHF.L.U32 UR11, UR11, 0x6, URZ ;  /* 0x000000060b0b7899 */ /* 0x000fe200080006ff */
[----:B--2---:R-:W-:Y:S01]  /*1740*/  SHF.R.U32.HI R2, RZ, 0x5, R0 ;  /* 0x00000005ff027819 */ /* 0x004fe20000011600 */
[----:B------:R-:W-:-:S02]  /*1750*/  USHF.L.U32 UR31, UR31, 0x6, URZ ;  /* 0x000000061f1f7899 */ /* 0x000fc400080006ff */
[----:B------:R-:W-:Y:S01]  /*1760*/  VOTEU.ALL UP0, P3 ;  /* 0x0000000000ff7886 */ /* 0x000fe20001800000 */
[----:B------:R-:W-:Y:S01]  /*1770*/  UMOV UR4, 0x1 ;  /* 0x0000000100047882 */ /* 0x000fe20000000000 */
[----:B------:R-:W-:Y:S01]  /*1780*/  VOTEU.ALL UP1, P3 ;  /* 0x0000000000ff7886 */ /* 0x000fe20001820000 */
[----:B------:R-:W-:Y:S02]  /*1790*/  R2UR UR24, R2 ;  /* 0x00000000021872ca */ /* 0x000fe400000e0000 */
[----:B------:R-:W-:-:S04]  /*17a0*/  @!UP0 UIADD3 UR16, UPT, UPT, -UR4, 0x100000, URZ ;  /* 0x0010000004108890 */ /* 0x000fc8000fffe1ff */
[----:B------:R-:W-:Y:S02]  /*17b0*/  @!UP0 USHF.L.U32 UR17, UR16, 0xb, URZ ;  /* 0x0000000b10118899 */ /* 0x000fe400080006ff */
[----:B------:R-:W-:Y:S02]  /*17c0*/  @!UP0 USHF.L.U32 UR16, UR16, 0x1, URZ ;  /* 0x0000000110108899 */ /* 0x000fe400080006ff */
[----:B------:R-:W-:-:S04]  /*17d0*/  @!UP0 UIADD3 UR4, UPT, UPT, -UR4, 0x100000, URZ ;  /* 0x0010000004048890 */ /* 0x000fc8000fffe1ff */
[----:B------:R-:W-:Y:S02]  /*17e0*/  @!UP0 USHF.L.U32 UR5, UR4, 0xb, URZ ;  /* 0x0000000b04058899 */ /* 0x000fe400080006ff */
[----:B------:R-:W-:Y:S01]  /*17f0*/  @!UP0 USHF.L.U32 UR4, UR4, 0x1, URZ ;  /* 0x0000000104048899 */ /* 0x000fe200080006ff */
[----:B------:R-:W-:Y:S01]  /*1800*/  VOTEU.ALL UP0, P3 ;  /* 0x0000000000ff7886 */ /* 0x000fe20001800000 */
[----:B------:R-:W2:Y:S04]  /*1810*/  FENCE.VIEW.ASYNC.S ;  /* 0x00000000000073c6 */ /* 0x000ea80000000000 */
[----:B--2---:R2:W3:Y:S06]  /*1820*/  @!UP0 SYNCS.EXCH.64 URZ, [UR8+0x4000], UR16 ;  /* 0x0040001008ff85b2 */ /* 0x0044ec0008000100 */
[----:B------:R2:W4:Y:S01]  /*1830*/  @!UP1 SYNCS.EXCH.64 URZ, [UR8+0x4010], UR4 ;  /* 0x0040100408ff95b2 */ /* 0x0005220008000100 */
[----:B------:R-:W-:Y:S05]  /*1840*/  @!P0 BRA `(.L_x_53) ;  /* 0x0000000400f08947 */ /* 0x000fea0003800000 */
[----:B---34-:R-:W-:Y:S01]  /*1850*/  BAR.SYNC.DEFER_BLOCKING 0x0 ;  /* 0x0000000000007b1d */ /* 0x018fe20000010000 */
[----:B------:R-:W-:Y:S01]  /*1860*/  @!P3 IMAD.MOV.U32 R2, RZ, RZ, 0x4000 ;  /* 0x00004000ff02b424 */ /* 0x000fe200078e00ff */
[----:B------:R-:W-:Y:S02]  /*1870*/  ELECT P1, URZ, PT ;  /* 0x0000000000ff782f */ /* 0x000fe40003820000 */
[----:B------:R-:W-:Y:S02]  /*1880*/  ELECT P0, URZ, PT ;  /* 0x0000000000ff782f */ /* 0x000fe40003800000 */
[C---:B------:R-:W-:Y:S01]  /*1890*/  ISETP.LT.U32.AND P1, PT, R20.reuse, 0x20, P1 ;  /* 0x000000201400780c */ /* 0x040fe20000f21070 */
[----:B------:R-:W-:Y:S01]  /*18a0*/  UIADD3 UR28, UPT, UPT, UR8, 0x2000, URZ ;  /* 0x00002000081c7890 */ /* 0x000fe2000fffe0ff */
[----:B------:R-:W-:Y:S01]  /*18b0*/  ISETP.LT.U32.AND P0, PT, R20, 0x20, P0 ;  /* 0x000000201400780c */ /* 0x000fe20000701070 */
[----:B--2---:R-:W-:Y:S02]  /*18c0*/  USHF.R.U32.HI UR16, URZ, 0x4, UR8 ;  /* 0x00000004ff107899 */ /* 0x004fe40008011608 */
[----:B------:R-:W-:-:S02]  /*18d0*/  USHF.R.U32.HI UR18, URZ, 0x4, UR28 ;  /* 0x00000004ff127899 */ /* 0x000fc4000801161c */
[----:B------:R-:W-:Y:S02]  /*18e0*/  USGXT.U32 UR16, UR16, 0xe ;  /* 0x0000000e1010789a */ /* 0x000fe40008000000 */
[----:B------:R-:W-:Y:S01]  /*18f0*/  USGXT.U32 UR18, UR18, 0xe ;  /* 0x0000000e1212789a */ /* 0x000fe20008000000 */
[----:B------:R-:W-:Y:S01]  /*1900*/  UMOV UR4, URZ ;  /* 0x000000ff00047c82 */ /* 0x000fe20008000000 */
[----:B------:R-:W-:Y:S02]  /*1910*/  UMOV UR17, 0x40004040 ;  /* 0x4000404000117882 */ /* 0x000fe40000000000 */
[----:B------:R-:W-:Y:S01]  /*1920*/  VOTEU.ANY UP0, P1 ;  /* 0x0000000000ff7886 */ /* 0x000fe20000800100 */
[----:B------:R-:W-:Y:S01]  /*1930*/  VOTEU.ANY UP2, P1 ;  /* 0x0000000000ff7886 */ /* 0x000fe20000840100 */
[----:B------:R-:W-:Y:S01]  /*1940*/  VOTEU.ANY UP1, P0 ;  /* 0x0000000000ff7886 */ /* 0x000fe20000020100 */
[----:B------:R-:W-:Y:S01]  /*1950*/  VOTEU.ANY UP3, P0 ;  /* 0x0000000000ff7886 */ /* 0x000fe20000060100 */
[----:B------:R-:W-:Y:S01]  /*1960*/  UMOV UR19, 0x40004040 ;  /* 0x4000404000137882 */ /* 0x000fe20000000000 */
[----:B------:R2:W-:Y:S01]  /*1970*/  @!P3 SYNCS.ARRIVE.TRANS64 RZ, [UR8+0x4000], R2 ;  /* 0x00400002ffffb9a7 */ /* 0x0005e20008000008 */
[----:B------:R3:W-:Y:S06]  /*1980*/  MEMBAR.ALL.CTA ;  /* 0x0000000000007992 */ /* 0x0007ec0000008000 */
[----:B---3--:R-:W3:Y:S01]  /*1990*/  FENCE.VIEW.ASYNC.S ;  /* 0x00000000000073c6 */ /* 0x008ee20000000000 */
[----:B------:R-:W-:Y:S01]  /*19a0*/  @UP0 UIADD3 UR9, UPT, UPT, UR8, 0x4000, URZ ;  /* 0x0000400008090890 */ /* 0x000fe2000fffe0ff */
[----:B------:R-:W-:Y:S01]  /*19b0*/  @UP0 UMOV UR10, URZ ;  /* 0x000000ff000a0c82 */ /* 0x000fe20008000000 */
[----:B------:R-:W-:Y:S01]  /*19c0*/  @UP1 UIADD3 UR29, UPT, UPT, UR8, 0x4000, URZ ;  /* 0x00004000081d1890 */ /* 0x000fe2000fffe0ff */
[----:B------:R-:W-:Y:S01]  /*19d0*/  @UP1 UMOV UR30, URZ ;  /* 0x000000ff001e1c82 */ /* 0x000fe20008000000 */
[----:B------:R-:W-:-:S02]  /*19e0*/  UIADD3 UR20, UP0, UPT, UR16, 0x2, URZ ;  /* 0x0000000210147890 */ /* 0x000fc4000ff1e0ff */
[----:B------:R-:W-:Y:S02]  /*19f0*/  UIADD3 UR22, UP1, UPT, UR18, 0x2, URZ ;  /* 0x0000000212167890 */ /* 0x000fe4000ff3e0ff */
[----:B------:R-:W-:Y:S02]  /*1a00*/  UIADD3.X UR21, UPT, UPT, UR4, 0x40004040, URZ, UP0, !UPT ;  /* 0x4000404004157890 */ /* 0x000fe400087fe4ff */
[----:B------:R-:W-:Y:S02]  /*1a10*/  UIADD3.X UR23, UPT, UPT, UR4, 0x40004040, URZ, UP1, !UPT ;  /* 0x4000404004177890 */ /* 0x000fe40008ffe4ff */
[----:B------:R-:W-:Y:S02]  /*1a20*/  UIADD3.64 UR26, UPT, UPT, UR20, 0x2, URZ ;  /* 0x00000002141a7897 */ /* 0x000fe4000fffe0ff */
[----:B------:R-:W-:Y:S02]  /*1a30*/  UIADD3.64 UR34, UPT, UPT, UR20, 0x4, URZ ;  /* 0x0000000414227897 */ /* 0x000fe4000fffe0ff */
[----:B------:R-:W-:-:S02]  /*1a40*/  UIADD3.64 UR32, UPT, UPT, UR22, 0x2, URZ ;  /* 0x0000000216207897 */ /* 0x000fc4000fffe0ff */
[----:B------:R-:W-:Y:S02]  /*1a50*/  UIADD3.64 UR36, UPT, UPT, UR22, 0x4, URZ ;  /* 0x0000000416247897 */ /* 0x000fe4000fffe0ff */
[----:B------:R-:W-:Y:S01]  /*1a60*/  UISETP.NE.U32.AND UP0, UPT, UR24, URZ, UPT ;  /* 0x000000ff1800728c */ /* 0x000fe2000bf05070 */
[----:B---3--:R-:W-:Y:S06]  /*1a70*/  BAR.SYNC.DEFER_BLOCKING 0x0 ;  /* 0x0000000000007b1d */ /* 0x008fec0000010000 */
[----:B------:R2:W-:Y:S02]  /*1a80*/  @UP2 UTMALDG.2D [UR8], [UR6] ;  /* 0x00000008060025b4 */ /* 0x0005e40008008000 */
[----:B------:R-:W-:Y:S06]  /*1a90*/  BAR.SYNC.DEFER_BLOCKING 0x0 ;  /* 0x0000000000007b1d */ /* 0x000fec0000010000 */
[----:B------:R2:W-:Y:S02]  /*1aa0*/  @UP3 UTMALDG.2D [UR28], [UR12] ;  /* 0x0000001c0c0035b4 */ /* 0x0005e40008008000 */
[----:B------:R-:W-:Y:S06]  /*1ab0*/  BAR.SYNC.DEFER_BLOCKING 0x0 ;  /* 0x0000000000007b1d */ /* 0x000fec0000010000 */
[----:B------:R-:W3:Y:S02]  /*1ac0*/  SYNCS.PHASECHK.TRANS64.TRYWAIT P0, [UR8+0x4000], RZ ;  /* 0x004000ffff0075a7 */ /* 0x000ee40008001108 */
[----:B--23--:R-:W-:Y:S05]  /*1ad0*/  @!P0 BRA `(.L_x_54) ;  /* 0x0000000800c08947 */ /* 0x00cfea0003800000 */
.L_x_66:
[----:B------:R-:W-:Y:S05]  /*1ae0*/  BRA.U UP0, `(.L_x_55) ;  /* 0x0000000100347547 */ /* 0x000fea000b800000 */
[----:B------:R-:W-:Y:S01]  /*1af0*/  UMOV UR4, 0x0 ;  /* 0x0000000000047882 */ /* 0x000fe20000000000 */
[----:B------:R-:W-:Y:S01]  /*1b00*/  UMOV UR5, 0x4100010 ;  /* 0x0410001000057882 */ /* 0x000fe20000000000 */
[----:B------:R-:W-:Y:S01]  /*1b10*/  UMOV UR28, 0x0 ;  /* 0x00000000001c7882 */ /* 0x000fe20000000000 */
[----:B------:R-:W-:Y:S01]  /*1b20*/  UMOV UR29, 0x4100010 ;  /* 0x04100010001d7882 */ /* 0x000fe20000000000 */
[----:B------:R-:W-:Y:S01]  /*1b30*/  UMOV UR38, 0x0 ;  /* 0x0000000000267882 */ /* 0x000fe20000000000 */
[----:B------:R-:W-:Y:S01]  /*1b40*/  UMOV UR39, 0x4100010 ;  /* 0x0410001000277882 */ /* 0x000fe20000000000 */
[----:B------:R2:W-:Y:S01]  /*1b50*/  UTCHMMA gdesc[UR16], gdesc[UR18], tmem[UR25], tmem[UR4], idesc[UR5], !UPT ;  /* 0x00ff0412100075ea */ /* 0x0005e2000f800019 */
[----:B------:R-:W-:Y:S01]  /*1b60*/  UMOV UR40, 0x0 ;  /* 0x0000000000287882 */ /* 0x000fe20000000000 */
[----:B------:R-:W-:Y:S01]  /*1b70*/  UMOV UR41, 0x4100010 ;  /* 0x0410001000297882 */ /* 0x000fe20000000000 */
[----:B------:R2:W-:Y:S01]  /*1b80*/  UTCHMMA gdesc[UR20], gdesc[UR22], tmem[UR25], tmem[UR28], idesc[UR29], UPT ;  /* 0x00ff1c16140075ea */ /* 0x0005e2000b800019 */
[----:B------:R2:W-:Y:S01]  /*1b90*/  UTCHMMA gdesc[UR26], gdesc[UR32], tmem[UR25], tmem[UR38], idesc[UR39], UPT ;  /* 0x00ff26201a0075ea */ /* 0x0005e2000b800019 */
[----:B------:R2:W-:Y:S01]  /*1ba0*/  UTCHMMA gdesc[UR34], gdesc[UR36], tmem[UR25], tmem[UR40], idesc[UR41], UPT ;  /* 0x00ff2824220075ea */ /* 0x0005e2000b800019 */
[----:B------:R-:W-:Y:S01]  /*1bb0*/  NOP ;  /* 0x0000000000007918 */ /* 0x000fe20000000000 */
.L_x_55:
[----:B------:R-:W-:Y:S01]  /*1bc0*/  ELECT P0, URZ, PT ;  /* 0x0000000000ff782f */ /* 0x000fe20003800000 */
[----:B--2---:R-:W-:-:S03]  /*1bd0*/  UIADD3 UR4, UPT, UPT, UR8, 0x4010, URZ ;  /* 0x0000401008047890 */ /* 0x004fc6000fffe0ff */
[----:B------:R-:W-:Y:S01]  /*1be0*/  ISETP.LT.U32.AND P0, PT, R20, 0x20, P0 ;  /* 0x000000201400780c */ /* 0x000fe20000701070 */
[----:B------:R-:W-:-:S12]  /*1bf0*/  UMOV UR5, URZ ;  /* 0x000000ff00057c82 */ /* 0x000fd80008000000 */
[----:B------:R-:W-:Y:S01]  /*1c00*/  VOTEU.ANY UP0, P0 ;  /* 0x0000000000ff7886 */ /* 0x000fe20000000100 */
[----:B------:R-:W-:Y:S01]  /*1c10*/  VOTEU.ANY UP1, P0 ;  /* 0x0000000000ff7886 */ /* 0x000fe20000020100 */
[----:B------:R-:W-:-:S03]  /*1c20*/  ISETP.GE.U32.AND P0, PT, R6, 0x41, PT ;  /* 0x000000410600780c */ /* 0x000fc60003f06070 */
[----:B------:R-:W-:Y:S02]  /*1c30*/  @UP0 UMOV UR9, UR4 ;  /* 0x0000000400090c82 */ /* 0x000fe40008000000 */
[----:B------:R2:W-:Y:S01]  /*1c40*/  @UP1 UTCBAR [UR9], URZ ;  /* 0x000000ff090013e9 */ /* 0x0005e200080000ff */
[----:B------:R-:W-:Y:S06]  /*1c50*/  BAR.SYNC.DEFER_BLOCKING 0x0 ;  /* 0x0000000000007b1d */ /* 0x000fec0000010000 */
[----:B------:R-:W3:Y:S02]  /*1c60*/  SYNCS.PHASECHK.TRANS64.TRYWAIT P1, [UR8+0x4010], RZ ;  /* 0x004010ffff0075a7 */ /* 0x000ee40008021108 */
[----:B--23--:R-:W-:Y:S05]  /*1c70*/  @!P1 BRA `(.L_x_56) ;  /* 0x0000000800649947 */ /* 0x00cfea0003800000 */
.L_x_67:
[----:B------:R-:W-:Y:S05]  /*1c80*/  @!P0 BRA `(.L_x_53) ;  /* 0x0000000000e08947 */ /* 0x000fea0003800000 */
[----:B------:R-:W-:Y:S01]  /*1c90*/  IMAD.MOV.U32 R2, RZ, RZ, 0x1 ;  /* 0x00000001ff027424 */ /* 0x000fe200078e00ff */
[----:B------:R-:W2:Y:S01]  /*1ca0*/  LDCU UR44, c[0x0][0x3a0] ;  /* 0x00007400ff2c77ac */ /* 0x000ea20008000800 */
[----:B------:R-:W-:-:S05]  /*1cb0*/  UMOV UR10, 0x40 ;  /* 0x00000040000a7882 */ /* 0x000fca0000000000 */
.L_x_60:
[----:B------:R-:W-:Y:S01]  /*1cc0*/  BAR.SYNC.DEFER_BLOCKING 0x0 ;  /* 0x0000000000007b1d */ /* 0x000fe20000010000 */
[----:B------:R-:W-:Y:S01]  /*1cd0*/  @!P3 IMAD.MOV.U32 R3, RZ, RZ, 0x4000 ;  /* 0x00004000ff03b424 */ /* 0x000fe200078e00ff */
[----:B------:R-:W-:Y:S02]  /*1ce0*/  ELECT P1, URZ, PT ;  /* 0x0000000000ff782f */ /* 0x000fe40003820000 */
[----:B------:R-:W-:Y:S02]  /*1cf0*/  ELECT P0, URZ, PT ;  /* 0x0000000000ff782f */ /* 0x000fe40003800000 */
[C---:B------:R-:W-:Y:S01]  /*1d00*/  ISETP.LT.U32.AND P1, PT, R20.reuse, 0x20, P1 ;  /* 0x000000201400780c */ /* 0x040fe20000f21070 */
[----:B------:R-:W-:Y:S01]  /*1d10*/  UMOV UR30, UR10 ;  /* 0x0000000a001e7c82 */ /* 0x000fe20008000000 */
[----:B------:R-:W-:-:S11]  /*1d20*/  ISETP.LT.U32.AND P0, PT, R20, 0x20, P0 ;  /* 0x000000201400780c */ /* 0x000fd60000701070 */
[----:B------:R-:W-:Y:S02]  /*1d30*/  VOTEU.ANY UP0, P1 ;  /* 0x0000000000ff7886 */ /* 0x000fe40000800100 */
[----:B------:R-:W-:Y:S01]  /*1d40*/  VOTEU.ANY UP1, P0 ;  /* 0x0000000000ff7886 */ /* 0x000fe20000020100 */
[----:B------:R3:W-:Y:S01]  /*1d50*/  @!P3 SYNCS.ARRIVE.TRANS64 RZ, [UR8+0x4000], R3 ;  /* 0x00400003ffffb9a7 */ /* 0x0007e20008000008 */
[----:B------:R4:W-:Y:S06]  /*1d60*/  MEMBAR.ALL.CTA ;  /* 0x0000000000007992 */ /* 0x0009ec0000008000 */
[----:B----4-:R-:W4:Y:S01]  /*1d70*/  FENCE.VIEW.ASYNC.S ;  /* 0x00000000000073c6 */ /* 0x010f220000000000 */
[----:B------:R-:W-:Y:S01]  /*1d80*/  @UP0 UIADD3 UR9, UPT, UPT, UR8, 0x4000, URZ ;  /* 0x0000400008090890 */ /* 0x000fe2000fffe0ff */
[----:B----4-:R-:W-:Y:S01]  /*1d90*/  VOTEU.ANY UP0, P1 ;  /* 0x0000000000ff7886 */ /* 0x010fe20000800100 */
[----:B------:R-:W-:-:S02]  /*1da0*/  @UP1 UIADD3 UR28, UPT, UPT, UR8, 0x2000, URZ ;  /* 0x00002000081c1890 */ /* 0x000fc4000fffe0ff */
[----:B------:R-:W-:Y:S01]  /*1db0*/  @UP1 UIADD3 UR29, UPT, UPT, UR8, 0x4000, URZ ;  /* 0x00004000081d1890 */ /* 0x000fe2000fffe0ff */
[----:B---3--:R-:W-:Y:S01]  /*1dc0*/  IMAD.U32 R3, R2, -0x80000000, RZ ;  /* 0x8000000002037824 */ /* 0x008fe200078e00ff */
[----:B------:R-:W-:Y:S01]  /*1dd0*/  VOTEU.ANY UP1, P0 ;  /* 0x0000000000ff7886 */ /* 0x000fe20000020100 */
[----:B------:R-:W-:Y:S06]  /*1de0*/  BAR.SYNC.DEFER_BLOCKING 0x0 ;  /* 0x0000000000007b1d */ /* 0x000fec0000010000 */
[----:B------:R3:W-:Y:S01]  /*1df0*/  @UP0 UTMALDG.2D [UR8], [UR6] ;  /* 0x00000008060005b4 */ /* 0x0007e20008008000 */
[----:B------:R-:W-:Y:S01]  /*1e00*/  UISETP.NE.U32.AND UP0, UPT, UR24, URZ, UPT ;  /* 0x000000ff1800728c */ /* 0x000fe2000bf05070 */
[----:B------:R-:W-:Y:S06]  /*1e10*/  BAR.SYNC.DEFER_BLOCKING 0x0 ;  /* 0x0000000000007b1d */ /* 0x000fec0000010000 */
[----:B------:R3:W-:Y:S02]  /*1e20*/  @UP1 UTMALDG.2D [UR28], [UR12] ;  /* 0x0000001c0c0015b4 */ /* 0x0007e40008008000 */
[----:B------:R-:W-:Y:S06]  /*1e30*/  BAR.SYNC.DEFER_BLOCKING 0x0 ;  /* 0x0000000000007b1d */ /* 0x000fec0000010000 */
[----:B------:R-:W4:Y:S02]  /*1e40*/  SYNCS.PHASECHK.TRANS64.TRYWAIT P0, [UR8+0x4000], R3 ;  /* 0x00400003ff0075a7 */ /* 0x000f240008001108 */
[----:B---34-:R-:W-:Y:S05]  /*1e50*/  @!P0 BRA `(.L_x_57) ;  /* 0x0000000400f88947 */ /* 0x018fea0003800000 */
.L_x_68:
[----:B------:R-:W-:Y:S05]  /*1e60*/  BRA.U UP0, `(.L_x_58) ;  /* 0x0000000100347547 */ /* 0x000fea000b800000 */
[----:B------:R-:W-:Y:S01]  /*1e70*/  UMOV UR28, 0x0 ;  /* 0x00000000001c7882 */ /* 0x000fe20000000000 */
[----:B------:R-:W-:Y:S01]  /*1e80*/  UMOV UR29, 0x4100010 ;  /* 0x04100010001d7882 */ /* 0x000fe20000000000 */
[----:B------:R-:W-:Y:S01]  /*1e90*/  UMOV UR38, 0x0 ;  /* 0x0000000000267882 */ /* 0x000fe20000000000 */
[----:B------:R-:W-:Y:S01]  /*1ea0*/  UMOV UR39, 0x4100010 ;  /* 0x0410001000277882 */ /* 0x000fe20000000000 */
[----:B------:R-:W-:Y:S01]  /*1eb0*/  UMOV UR40, 0x0 ;  /* 0x0000000000287882 */ /* 0x000fe20000000000 */
[----:B------:R-:W-:Y:S01]  /*1ec0*/  UMOV UR41, 0x4100010 ;  /* 0x0410001000297882 */ /* 0x000fe20000000000 */
[----:B------:R3:W-:Y:S01]  /*1ed0*/  UTCHMMA gdesc[UR16], gdesc[UR18], tmem[UR25], tmem[UR28], idesc[UR29], UPT ;  /* 0x00ff1c12100075ea */ /* 0x0007e2000b800019 */
[----:B------:R-:W-:Y:S01]  /*1ee0*/  UMOV UR42, 0x0 ;  /* 0x00000000002a7882 */ /* 0x000fe20000000000 */
[----:B------:R-:W-:Y:S01]  /*1ef0*/  UMOV UR43, 0x4100010 ;  /* 0x04100010002b7882 */ /* 0x000fe20000000000 */
[----:B------:R3:W-:Y:S01]  /*1f00*/  UTCHMMA gdesc[UR20], gdesc[UR22], tmem[UR25], tmem[UR38], idesc[UR39], UPT ;  /* 0x00ff2616140075ea */ /* 0x0007e2000b800019 */
[----:B------:R3:W-:Y:S01]  /*1f10*/  UTCHMMA gdesc[UR26], gdesc[UR32], tmem[UR25], tmem[UR40], idesc[UR41], UPT ;  /* 0x00ff28201a0075ea */ /* 0x0007e2000b800019 */
[----:B------:R3:W-:Y:S01]  /*1f20*/  UTCHMMA gdesc[UR34], gdesc[UR36], tmem[UR25], tmem[UR42], idesc[UR43], UPT ;  /* 0x00ff2a24220075ea */ /* 0x0007e2000b800019 */
[----:B------:R-:W-:Y:S01]  /*1f30*/  NOP ;  /* 0x0000000000007918 */ /* 0x000fe20000000000 */
.L_x_58:
[----:B------:R-:W-:-:S04]  /*1f40*/  ELECT P0, URZ, PT ;  /* 0x0000000000ff782f */ /* 0x000fc80003800000 */
[----:B------:R-:W-:-:S13]  /*1f50*/  ISETP.LT.U32.AND P0, PT, R20, 0x20, P0 ;  /* 0x000000201400780c */ /* 0x000fda0000701070 */
[----:B------:R-:W-:Y:S01]  /*1f60*/  VOTEU.ANY UP0, P0 ;  /* 0x0000000000ff7886 */ /* 0x000fe20000000100 */
[----:B------:R-:W-:-:S04]  /*1f70*/  VOTEU.ANY UP1, P0 ;  /* 0x0000000000ff7886 */ /* 0x000fc80000020100 */
[----:B------:R-:W-:Y:S02]  /*1f80*/  @UP0 UMOV UR9, UR4 ;  /* 0x0000000400090c82 */ /* 0x000fe40008000000 */
[----:B------:R4:W-:Y:S01]  /*1f90*/  @UP1 UTCBAR [UR9], URZ ;  /* 0x000000ff090013e9 */ /* 0x0009e200080000ff */
[----:B------:R-:W-:Y:S06]  /*1fa0*/  BAR.SYNC.DEFER_BLOCKING 0x0 ;  /* 0x0000000000007b1d */ /* 0x000fec0000010000 */
[----:B------:R-:W3:Y:S02]  /*1fb0*/  SYNCS.PHASECHK.TRANS64.TRYWAIT P0, [UR8+0x4010], R3 ;  /* 0x00401003ff0075a7 */ /* 0x000ee40008001108 */
[----:B---34-:R-:W-:Y:S05]  /*1fc0*/  @!P0 BRA `(.L_x_59) ;  /* 0x0000000400a88947 */ /* 0x018fea0003800000 */
.L_x_69:
[----:B------:R-:W-:Y:S01]  /*1fd0*/  UIADD3 UR10, UPT, UPT, UR10, 0x40, URZ ;  /* 0x000000400a0a7890 */ /* 0x000fe2000fffe0ff */
[----:B------:R-:W-:-:S03]  /*1fe0*/  LOP3.LUT R2, R2, 0x1, RZ, 0x3c, !PT ;  /* 0x0000000102027812 */ /* 0x000fc600078e3cff */
[----:B--2---:R-:W-:-:S09]  /*1ff0*/  UISETP.GE.AND UP0, UPT, UR10, UR44, UPT ;  /* 0x0000002c0a00728c */ /* 0x004fd2000bf06270 */
[----:B------:R-:W-:Y:S05]  /*2000*/  BRA.U !UP0, `(.L_x_60) ;  /* 0xfffffffd082c7547 */ /* 0x000fea000b83ffff */
.L_x_53:
[----:B---34-:R-:W-:Y:S06]  /*2010*/  BAR.SYNC.DEFER_BLOCKING 0x0 ;  /* 0x0000000000007b1d */ /* 0x018fec0000010000 */
[----:B------:R-:W-:Y:S04]  /*2020*/  BSSY.RECONVERGENT B5, `(.L_x_61) ;  /* 0x0000004000057945 */ /* 0x000fe80003800200 */
[----:B------:R-:W-:Y:S05]  /*2030*/  @P3 BRA `(.L_x_62) ;  /* 0x0000000000083947 */ /* 0x000fea0003800000 */
[----:B------:R-:W3:Y:S02]  /*2040*/  SYNCS.CCTL.IV [UR8+0x4000] ;  /* 0x00400000ff0079b1 */ /* 0x000ee40008000008 */
[----:B---3--:R-:W3:Y:S02]  /*2050*/  SYNCS.CCTL.IV [UR8+0x4010] ;  /* 0x00401000ff0079b1 */ /* 0x008ee40008000008 */
.L_x_62:
[----:B--2---:R-:W-:Y:S05]  /*2060*/  BSYNC.RECONVERGENT B5 ;  /* 0x0000000000057941 */ /* 0x004fea0003800200 */
.L_x_61:
[----:B------:R-:W-:Y:S01]  /*2070*/  USHF.L.U32 UR4, UR24, 0x15, URZ ;  /* 0x0000001518047899 */ /* 0x000fe200080006ff */
[C---:B------:R-:W-:Y:S01]  /*2080*/  IMAD.SHL.U32 R2, R0.reuse, 0x40, RZ ;  /* 0x0000004000027824 */ /* 0x040fe200078e00ff */
[----:B------:R-:W-:Y:S01]  /*2090*/  USHF.L.U32 UR24, UR24, 0x3, URZ ;  /* 0x0000000318187899 */ /* 0x000fe200080006ff */
[C---:B------:R-:W-:Y:S01]  /*20a0*/  IMAD.SHL.U32 R21, R0.reuse, 0x2, RZ ;  /* 0x0000000200157824 */ /* 0x040fe200078e00ff */
[----:B------:R-:W-:Y:S01]  /*20b0*/  ULOP3.LUT UR4, UR4, 0x600000, URZ, 0xc0, !UPT ;  /* 0x0060000004047892 */ /* 0x000fe2000f8ec0ff */
[C---:B------:R-:W-:Y:S01]  /*20c0*/  IMAD.SHL.U32 R3, R0.reuse, 0x10, RZ ;  /* 0x0000001000037824 */ /* 0x040fe200078e00ff */
[----:B------:R-:W-:Y:S01]  /*20d0*/  ULOP3.LUT UR24, UR24, 0x20, URZ, 0xc0, !UPT ;  /* 0x0000002018187892 */ /* 0x000fe2000f8ec0ff */
[----:B------:R-:W-:Y:S01]  /*20e0*/  SHF.R.U32.HI R22, RZ, 0x1, R0 ;  /* 0x00000001ff167819 */ /* 0x000fe20000011600 */
[----:B------:R-:W-:Y:S01]  /*20f0*/  IMAD.SHL.U32 R0, R0, 0x80, RZ ;  /* 0x0000008000007824 */ /* 0x000fe200078e00ff */
[----:B------:R-:W-:Y:S01]  /*2100*/  LOP3.LUT R2, R2, 0x1800, RZ, 0xc0, !PT ;  /* 0x0000180002027812 */ /* 0x000fe200078ec0ff */
[----:B------:R-:W-:Y:S01]  /*2110*/  UIADD3 UR4, UPT, UPT, UR24, UR4, UR25 ;  /* 0x0000000418047290 */ /* 0x000fe2000fffe019 */
[----:B------:R-:W-:-:S02]  /*2120*/  LOP3.LUT R21, R21, 0x20, RZ, 0xc0, !PT ;  /* 0x0000002015157812 */ /* 0x000fc400078ec0ff */
[----:B------:R-:W-:Y:S02]  /*2130*/  ELECT P0, URZ, PT ;  /* 0x0000000000ff782f */ /* 0x000fe40003800000 */
[----:B------:R-:W-:Y:S01]  /*2140*/  LOP3.LUT R2, R2, 0x70, R3, 0xf8, !PT ;  /* 0x0000007002027812 */ /* 0x000fe200078ef803 */
[----:B------:R-:W-:Y:S01]  /*2150*/  UMOV UR9, UR31 ;  /* 0x0000001f00097c82 */ /* 0x000fe20008000000 */
[----:B------:R-:W-:Y:S01]  /*2160*/  LOP3.LUT R21, R21, 0x40, R22, 0xf8, !PT ;  /* 0x0000004015157812 */ /* 0x000fe200078ef816 */
[----:B------:R-:W-:Y:S01]  /*2170*/  UMOV UR10, UR11 ;  /* 0x0000000b000a7c82 */ /* 0x000fe20008000000 */
[----:B------:R-:W-:Y:S01]  /*2180*/  ISETP.LT.U32.AND P0, PT, R20, 0x20, P0 ;  /* 0x000000201400780c */ /* 0x000fe20000701070 */
[----:B-----5:R-:W-:Y:S01]  /*2190*/  LDTM.16dp32bit_t0_t15.x16 R4, tmem[UR4] ;  /* 0x00000004000479ee */ /* 0x020fe20008a00000 */
[----:B------:R-:W2:Y:S01]  /*21a0*/  LDTM.16dp32bit_t16_t31.x16 R4, tmem[UR4+0x10] ;  /* 0x00001004000479ee */ /* 0x000ea20008a20000 */
[----:B------:R-:W-:Y:S01]  /*21b0*/  LOP3.LUT R21, R2, R21, RZ, 0x3c, !PT ;  /* 0x0000001502157212 */ /* 0x000fe200078e3cff */
[----:B------:R-:W-:-:S03]  /*21c0*/  NOP ;  /* 0x0000000000007918 */ /* 0x000fc60000000000 */
[----:B------:R-:W-:-:S04]  /*21d0*/  LOP3.LUT R0, R21, 0x780, R0, 0xf8, !PT ;  /* 0x0000078015007812 */ /* 0x000fc800078ef800 */
[----:B------:R-:W-:Y:S02]  /*21e0*/  LOP3.LUT R2, R0, 0x10, RZ, 0x3c, !PT ;  /* 0x0000001000027812 */ /* 0x000fe400078e3cff */
[----:B--2---:R-:W-:Y:S01]  /*21f0*/  VOTEU.ANY UP1, P0 ;  /* 0x0000000000ff7886 */ /* 0x004fe20000020100 */
[----:B------:R-:W-:Y:S01]  /*2200*/  VOTEU.ANY UP0, P0 ;  /* 0x0000000000ff7886 */ /* 0x000fe20000000100 */
[----:B------:R-:W-:Y:S02]  /*2210*/  F2FP.F16.F32.PACK_AB R4, R5, R4 ;  /* 0x000000040504723e */ /* 0x000fe400000000ff */
[----:B------:R-:W-:Y:S02]  /*2220*/  F2FP.F16.F32.PACK_AB R5, R7, R6 ;  /* 0x000000060705723e */ /* 0x000fe400000000ff */
[----:B------:R-:W-:Y:S02]  /*2230*/  F2FP.F16.F32.PACK_AB R12, R13, R12 ;  /* 0x0000000c0d0c723e */ /* 0x000fe400000000ff */
[----:B------:R-:W-:-:S02]  /*2240*/  F2FP.F16.F32.PACK_AB R6, R9, R8 ;  /* 0x000000080906723e */ /* 0x000fc400000000ff */
[----:B------:R-:W-:Y:S02]  /*2250*/  F2FP.F16.F32.PACK_AB R7, R11, R10 ;  /* 0x0000000a0b07723e */ /* 0x000fe400000000ff */
[----:B------:R-:W-:Y:S02]  /*2260*/  F2FP.F16.F32.PACK_AB R13, R15, R14 ;  /* 0x0000000e0f0d723e */ /* 0x000fe400000000ff */
[----:B------:R-:W-:Y:S01]  /*2270*/  F2FP.F16.F32.PACK_AB R14, R17, R16 ;  /* 0x00000010110e723e */ /* 0x000fe200000000ff */
[----:B---3--:R2:W-:Y:S01]  /*2280*/  STS.128 [R0+UR8], R4 ;  /* 0x0000000400007988 */ /* 0x0085e20008000c08 */
[----:B------:R-:W-:-:S05]  /*2290*/  F2FP.F16.F32.PACK_AB R15, R19, R18 ;  /* 0x00000012130f723e */ /* 0x000fca00000000ff */
[----:B------:R2:W-:Y:S01]  /*22a0*/  STS.128 [R2+UR8], R12 ;  /* 0x0000000c02007988 */ /* 0x0005e20008000c08 */
[----:B------:R3:W-:Y:S06]  /*22b0*/  MEMBAR.ALL.CTA ;  /* 0x0000000000007992 */ /* 0x0007ec0000008000 */
[----:B---3--:R-:W3:Y:S02]  /*22c0*/  FENCE.VIEW.ASYNC.S ;  /* 0x00000000000073c6 */ /* 0x008ee40000000000 */
[----:B---3--:R-:W-:Y:S06]  /*22d0*/  BAR.SYNC.DEFER_BLOCKING 0x0 ;  /* 0x0000000000007b1d */ /* 0x008fec0000010000 */
[----:B------:R2:W-:Y:S01]  /*22e0*/  @UP1 UTMASTG.2D [UR8], [UR14] ;  /* 0x000000080e0013b5 */ /* 0x0005e20008008000 */
[----:B------:R0:W-:Y:S01]  /*22f0*/  UTMACMDFLUSH ;  /* 0x00000000000079b7 */ /* 0x0001e20000000000 */
[----:B------:R-:W-:-:S04]  /*2300*/  DEPBAR.LE SB0, 0x0 ;  /* 0x000080000000791a */ /* 0x000fc80000000000 */
[----:B------:R-:W-:Y:S08]  /*2310*/  BAR.SYNC.DEFER_BLOCKING 0x0 ;  /* 0x0000000000007b1d */ /* 0x000ff00000010000 */
[----:B------:R-:W-:Y:S06]  /*2320*/  BAR.SYNC.DEFER_BLOCKING 0x0 ;  /* 0x0000000000007b1d */ /* 0x000fec0000010000 */
[----:B--2---:R-:W-:Y:S05]  /*2330*/  @P2 BRA `(.L_x_63) ;  /* 0x0000000000a02947 */ /* 0x004fea0003800000 */
[----:B------:R-:W2:Y:S01]  /*2340*/  S2UR UR5, SR_CgaCtaId ;  /* 0x00000000000579c3 */ /* 0x000ea20000008800 */
[----:B------:R-:W-:Y:S01]  /*2350*/  NOP ;  /* 0x0000000000007918 */ /* 0x000fe20000000000 */
[----:B------:R-:W-:Y:S01]  /*2360*/  UMOV UR4, 0x50 ;  /* 0x0000005000047882 */ /* 0x000fe20000000000 */
[----:B------:R-:W-:Y:S02]  /*2370*/  IMAD.U32 R0, RZ, RZ, UR25 ;  /* 0x00000019ff007e24 */ /* 0x000fe4000f8e00ff */
[----:B------:R-:W-:Y:S02]  /*2380*/  IMAD.MOV.U32 R3, RZ, RZ, 0x3 ;  /* 0x00000003ff037424 */ /* 0x000fe400078e00ff */
[----:B------:R-:W-:Y:S01]  /*2390*/  IMAD.MOV.U32 R7, RZ, RZ, 0x1 ;  /* 0x00000001ff077424 */ /* 0x000fe200078e00ff */
[----:B------:R-:W-:-:S04]  /*23a0*/  LOP3.LUT R0, R0, 0xffff, RZ, 0xc0, !PT ;  /* 0x0000ffff00007812 */ /* 0x000fc800078ec0ff */
[----:B------:R-:W-:-:S05]  /*23b0*/  SHF.R.U32.HI R0, RZ, 0x5, R0 ;  /* 0x00000005ff007819 */ /* 0x000fca0000011600 */
[----:B------:R-:W-:Y:S01]  /*23c0*/  VIADD R2, R0, 0x10 ;  /* 0x0000001000027836 */ /* 0x000fe20000000000 */
[----:B------:R-:W-:Y:S01]  /*23d0*/  SHF.L.U32 R0, R3, R0, RZ ;  /* 0x0000000003007219 */ /* 0x000fe200000006ff */
[----:B--2---:R-:W-:-:S03]  /*23e0*/  ULEA UR6, UR5, UR4, 0x18 ;  /* 0x0000000405067291 */ /* 0x004fc6000f8ec0ff */
[----:B------:R-:W-:-:S04]  /*23f0*/  SHF.L.U32 R3, R7, R2, RZ ;  /* 0x0000000207037219 */ /* 0x000fc800000006ff */
[----:B------:R-:W-:Y:S02]  /*2400*/  LOP3.LUT R0, R3, R0, RZ, 0xfc, !PT ;  /* 0x0000000003007212 */ /* 0x000fe400078efcff */
[----:B------:R-:W2:Y:S02]  /*2410*/  LDS R5, [UR6] ;  /* 0x00000006ff057984 */ /* 0x000ea40008000800 */
[C---:B------:R-:W-:Y:S02]  /*2420*/  LOP3.LUT R2, R0.reuse, 0xffff, RZ, 0xc0, !PT ;  /* 0x0000ffff00027812 */ /* 0x040fe400078ec0ff */
[----:B--2---:R-:W-:-:S04]  /*2430*/  LOP3.LUT R3, R0, 0xffff, R5, 0x80, !PT ;  /* 0x0000ffff00037812 */ /* 0x004fc800078e8005 */
[----:B------:R-:W-:-:S13]  /*2440*/  ISETP.NE.AND P0, PT, R3, R2, PT ;  /* 0x000000020300720c */ /* 0x000fda0003f05270 */
[----:B------:R-:W-:Y:S05]  /*2450*/  @P0 BRA `(.L_x_64) ;  /* 0x0000000000500947 */ /* 0x000fea0003800000 */
[----:B------:R-:W-:Y:S02]  /*2460*/  SHF.R.U32.HI R5, RZ, 0x10, R5 ;  /* 0x00000010ff057819 */ /* 0x000fe40000011605 */
[----:B------:R-:W-:-:S04]  /*2470*/  SHF.R.U32.HI R2, RZ, 0x10, R0 ;  /* 0x00000010ff027819 */ /* 0x000fc80000011600 */
[----:B------:R-:W-:-:S04]  /*2480*/  LOP3.LUT R5, R5, R2, RZ, 0xc0, !PT ;  /* 0x0000000205057212 */ /* 0x000fc800078ec0ff */
[----:B------:R-:W-:-:S13]  /*2490*/  ISETP.NE.AND P0, PT, R5, R2, PT ;  /* 0x000000020500720c */ /* 0x000fda0003f05270 */
[----:B------:R-:W-:Y:S05]  /*24a0*/  @P0 BRA `(.L_x_65) ;  /* 0x0000000000300947 */ /* 0x000fea0003800000 */
[----:B------:R-:W-:Y:S01]  /*24b0*/  R2UR UR4, R0 ;  /* 0x00000000000472ca */ /* 0x000fe200000e0000 */
[----:B------:R-:W-:Y:S01]  /*24c0*/  VOTEU.ANY UR5, UPT, PT ;  /* 0x0000000000057886 */ /* 0x000fe200038e0100 */
[----:B------:R-:W2:Y:S01]  /*24d0*/  S2R R0, SR_LANEID ;  /* 0x0000000000007919 */ /* 0x000ea20000000000 */
[----:B------:R-:W-:-:S10]  /*24e0*/  UFLO.U32 UR5, UR5 ;  /* 0x00000005000572bd */ /* 0x000fd400080e0000 */
[----:B------:R-:W-:-:S06]  /*24f0*/  ULOP3.LUT UR4, URZ, UR4, URZ, 0x33, !UPT ;  /* 0x00000004ff047292 */ /* 0x000fcc000f8e33ff */
[----:B------:R-:W-:-:S04]  /*2500*/  IMAD.U32 R2, RZ, RZ, UR4 ;  /* 0x00000004ff027e24 */ /* 0x000fc8000f8e00ff */
[----:B------:R-:W3:Y:S02]  /*2510*/  REDUX UR7, R2 ;  /* 0x00000000020773c4 */ /* 0x000ee40000000000 */
[----:B------:R4:W-:Y:S01]  /*2520*/  UTCATOMSWS.AND URZ, UR4 ;  /* 0x0000000400ff79e3 */ /* 0x0009e20008000000 */
[----:B--2---:R-:W-:Y:S01]  /*2530*/  ISETP.EQ.U32.AND P0, PT, R0, UR5, PT ;  /* 0x0000000500007c0c */ /* 0x004fe2000bf02070 */
[----:B---3--:R-:W-:-:S12]  /*2540*/  IMAD.U32 R0, RZ, RZ, UR7 ;  /* 0x00000007ff007e24 */ /* 0x008fd8000f8e00ff */
[----:B------:R4:W-:Y:S01]  /*2550*/  @P0 ATOMS.AND RZ, [UR6], R0 ;  /* 0x00000000ffff098c */ /* 0x0009e2000a800006 */
[----:B------:R-:W-:Y:S05]  /*2560*/  BRA `(.L_x_63) ;  /* 0x0000000000147947 */ /* 0x000fea0003800000 */
.L_x_65:
[----:B------:R-:W-:-:S07]  /*2570*/  MOV R2, 0x2590 ;  /* 0x0000259000027802 */ /* 0x000fce0000000f00 */
[----:B-1----:R-:W-:Y:S05]  /*2580*/  CALL.REL.NOINC `($__internal_0_$__cuda_sm10x_tcgen05_guardrail_trap_col_being_dealloced_not_returned_by_alloc) ;  /* 0x0000000000447944 */ /* 0x002fea0003c00000 */
[----:B------:R-:W-:Y:S05]  /*2590*/  BRA `(.L_x_63) ;  /* 0x0000000000087947 */ /* 0x000fea0003800000 */
.L_x_64:
[----:B------:R-:W-:-:S07]  /*25a0*/  MOV R2, 0x25c0 ;  /* 0x000025c000027802 */ /* 0x000fce0000000f00 */
[----:B-1----:R-:W-:Y:S05]  /*25b0*/  CALL.REL.NOINC `($__internal_2_$__cuda_sm10x_tcgen05_guardrail_trap_unallocated_columns_being_dealloced) ;  /* 0x0000000000507944 */ /* 0x002fea0003c00000 */
.L_x_63:
[----:B------:R-:W-:Y:S01]  /*25c0*/  NOP ;  /* 0x0000000000007918 */ /* 0x000fe20000000000 */
[----:B----4-:R-:W-:Y:S05]  /*25d0*/  EXIT ;  /* 0x000000000000794d */ /* 0x010fea0003800000 */
.L_x_54:
[----:B------:R-:W2:Y:S02]  /*25e0*/  SYNCS.PHASECHK.TRANS64.TRYWAIT P0, [UR8+0x4000], RZ ;  /* 0x004000ffff0075a7 */ /* 0x000ea40008001108 */
[----:B--2---:R-:W-:Y:S05]  /*25f0*/  @!P0 BRA `(.L_x_54) ;  /* 0xfffffffc00f88947 */ /* 0x004fea000383ffff */
[----:B------:R-:W-:Y:S05]  /*2600*/  BRA `(.L_x_66) ;  /* 0xfffffff400347947 */ /* 0x000fea000383ffff */
.L_x_56:
[----:B------:R-:W2:Y:S02]  /*2610*/  SYNCS.PHASECHK.TRANS64.TRYWAIT P1, [UR8+0x4010], RZ ;  /* 0x004010ffff0075a7 */ /* 0x000ea40008021108 */
[----:B--2---:R-:W-:Y:S05]  /*2620*/  @!P1 BRA `(.L_x_56) ;  /* 0xfffffffc00f89947 */ /* 0x004fea000383ffff */
[----:B------:R-:W-:Y:S05]  /*2630*/  BRA `(.L_x_67) ;  /* 0xfffffff400907947 */ /* 0x000fea000383ffff */
.L_x_57:
[----:B------:R-:W3:Y:S02]  /*2640*/  SYNCS.PHASECHK.TRANS64.TRYWAIT P0, [UR8+0x4000], R3 ;  /* 0x00400003ff0075a7 */ /* 0x000ee40008001108 */
[----:B---3--:R-:W-:Y:S05]  /*2650*/  @!P0 BRA `(.L_x_57) ;  /* 0xfffffffc00f88947 */ /* 0x008fea000383ffff */
[----:B------:R-:W-:Y:S05]  /*2660*/  BRA `(.L_x_68) ;  /* 0xfffffff400fc7947 */ /* 0x000fea000383ffff */
.L_x_59:
[----:B------:R-:W3:Y:S02]  /*2670*/  SYNCS.PHASECHK.TRANS64.TRYWAIT P0, [UR8+0x4010], R3 ;  /* 0x00401003ff0075a7 */ /* 0x000ee40008001108 */
[----:B---3--:R-:W-:Y:S05]  /*2680*/  @!P0 BRA `(.L_x_59) ;  /* 0xfffffffc00f88947 */ /* 0x008fea000383ffff */
[----:B------:R-:W-:Y:S05]  /*2690*/  BRA `(.L_x_69) ;  /* 0xfffffff8004c7947 */ /* 0x000fea000383ffff */
        .weak           $__internal_0_$__cuda_sm10x_tcgen05_guardrail_trap_col_being_dealloced_not_returned_by_alloc
        .type           $__internal_0_$__cuda_sm10x_tcgen05_guardrail_trap_col_being_dealloced_not_returned_by_alloc,@function
        .size           $__internal_0_$__cuda_sm10x_tcgen05_guardrail_trap_col_being_dealloced_not_returned_by_alloc,($__internal_1_$__cuda_sm10x_tcgen05_guardrail_trap_phase_invalid_during_alloc - $__internal_0_$__cuda_sm10x_tcgen05_guardrail_trap_col_being_dealloced_not_returned_by_alloc)
$__internal_0_$__cuda_sm10x_tcgen05_guardrail_trap_col_being_dealloced_not_returned_by_alloc:
[----:B------:R-:W-:Y:S05]  /*26a0*/  BPT.TRAP 0x1 ;  /* 0x000000040000795c */ /* 0x000fea0000300000 */
[----:B------:R-:W-:-:S04]  /*26b0*/  IMAD.MOV.U32 R3, RZ, RZ, 0x0 ;  /* 0x00000000ff037424 */ /* 0x000fc800078e00ff */
[----:B------:R-:W-:Y:S05]  /*26c0*/  RET.REL.NODEC R2 `(gluon_tcgen05) ;  /* 0xffffffd8024c7950 */ /* 0x000fea0003c3ffff */
        .weak           $__internal_1_$__cuda_sm10x_tcgen05_guardrail_trap_phase_invalid_during_alloc
        .type           $__internal_1_$__cuda_sm10x_tcgen05_guardrail_trap_phase_invalid_during_alloc,@function
        .size           $__internal_1_$__cuda_sm10x_tcgen05_guardrail_trap_phase_invalid_during_alloc,($__internal_2_$__cuda_sm10x_tcgen05_guardrail_trap_unallocated_columns_being_dealloced - $__internal_1_$__cuda_sm10x_tcgen05_guardrail_trap_phase_invalid_during_alloc)
$__internal_1_$__cuda_sm10x_tcgen05_guardrail_trap_phase_invalid_during_alloc:
[----:B------:R-:W-:Y:S05]  /*26d0*/  BPT.TRAP 0x1 ;  /* 0x000000040000795c */ /* 0x000fea0000300000 */
[----:B------:R-:W-:-:S04]  /*26e0*/  IMAD.MOV.U32 R3, RZ, RZ, 0x0 ;  /* 0x00000000ff037424 */ /* 0x000fc800078e00ff */
[----:B------:R-:W-:Y:S05]  /*26f0*/  RET.REL.NODEC R2 `(gluon_tcgen05) ;  /* 0xffffffd802407950 */ /* 0x000fea0003c3ffff */
        .weak           $__internal_2_$__cuda_sm10x_tcgen05_guardrail_trap_unallocated_columns_being_dealloced
        .type           $__internal_2_$__cuda_sm10x_tcgen05_guardrail_trap_unallocated_columns_being_dealloced,@function
        .size           $__internal_2_$__cuda_sm10x_tcgen05_guardrail_trap_unallocated_columns_being_dealloced,(.L_x_73 - $__internal_2_$__cuda_sm10x_tcgen05_guardrail_trap_unallocated_columns_being_dealloced)
$__internal_2_$__cuda_sm10x_tcgen05_guardrail_trap_unallocated_columns_being_dealloced:
[----:B------:R-:W-:Y:S05]  /*2700*/  BPT.TRAP 0x1 ;  /* 0x000000040000795c */ /* 0x000fea0000300000 */
[----:B------:R-:W-:-:S04]  /*2710*/  IMAD.MOV.U32 R3, RZ, RZ, 0x0 ;  /* 0x00000000ff037424 */ /* 0x000fc800078e00ff */
[----:B------:R-:W-:Y:S05]  /*2720*/  RET.REL.NODEC R2 `(gluon_tcgen05) ;  /* 0xffffffd802347950 */ /* 0x000fea0003c3ffff */
.L_x_70:
[----:B------:R-:W-:-:S00]  /*2730*/  BRA `(.L_x_70) ;  /* 0xfffffffc00fc7947 */ /* 0x000fc0000383ffff */
[----:B------:R-:W-:-:S00]  /*2740*/  NOP ;  /* 0x0000000000007918 */ /* 0x000fc00000000000 */
        /* <DEDUP_REMOVED lines=11> */
.L_x_73:


//--------------------- .nv.shared.gluon_tcgen05  --------------------------
	.section	.nv.shared.gluon_tcgen05,"aw",@nobits
	.sectionflags	@""
	.align	16
	.zero		1024


//--------------------- .nv.shared.reserved.0     --------------------------
	.section	.nv.shared.reserved.0,"aw",@nobits
	.align	8
	.weak		__nv_reservedSMEM_offset_0_alias
	.size		__nv_reservedSMEM_offset_0_alias, 0, 64
	.other		__nv_reservedSMEM_offset_0_alias,@"STO_CUDA_RESERVED_SHARED STV_DEFAULT"
__nv_reservedSMEM_offset_0_alias:
	.zero		0
.nv.shared.reserved.0:
	.zero		64
	.weak		__nv_reservedSMEM_allocation_phase
	.type		__nv_reservedSMEM_allocation_phase,@object
	.size		__nv_reservedSMEM_allocation_phase,(.L_0 - __nv_reservedSMEM_allocation_phase)
__nv_reservedSMEM_allocation_phase:
	.zero		1
.L_0:
	.zero		7
	.weak		__nv_reservedSMEM_devtool_atexit_pc
	.type		__nv_reservedSMEM_devtool_atexit_pc,@object
	.size		__nv_reservedSMEM_devtool_atexit_pc,(__nv_reservedSMEM_allocation_mask - __nv_reservedSMEM_devtool_atexit_pc)
__nv_reservedSMEM_devtool_atexit_pc:
	.zero		8
	.weak		__nv_reservedSMEM_allocation_mask
	.type		__nv_reservedSMEM_allocation_mask,@object
	.size		__nv_reservedSMEM_allocation_mask,(.L_2 - __nv_reservedSMEM_allocation_mask)
__nv_reservedSMEM_allocation_mask:
	.zero		4
.L_2:


//--------------------- .nv.constant0.gluon_tcgen05 --------------------------
	.section	.nv.constant0.gluon_tcgen05,"a",@progbits
	.sectionflags	@""
	.align	4
.nv.constant0.gluon_tcgen05:
	.zero		976


//--------------------- SYMBOLS --------------------------

	.type		.nv.reservedSmem.offset0,@object
	.size		.nv.reservedSmem.offset0,0x4
	.type		.nv.reservedSmem.cap,@object
	.size		.nv.reservedSmem.cap,0x4
